	.target	sm_103a

	.elftype	@"ET_EXEC"


//--------------------- .note.nv.tkinfo           --------------------------
	.section	.note.nv.tkinfo,"",@"SHT_NOTE"
	.sectionflags	@"SHF_NOTE_NV_TKINFO"
	.tkinfo
        /*0018*/ 	.word	0x00000002
        /*0030*/ 	.string	""
        /*0030*/ 	.string	"ptxas"
        /*0030*/ 	.string	"Cuda compilation tools, release 13.0, V13.0.88"
        /*0030*/ 	.string	"Build cuda_13.0.r13.0/compiler.36424714_0"
        /*0030*/ 	.string	"-arch sm_103a -m 64 "



//--------------------- .note.nv.cuinfo           --------------------------
	.section	.note.nv.cuinfo,"",@"SHT_NOTE"
	.sectionflags	@"SHF_NOTE_NV_CUINFO"
        /*0018*/ 	.short	0x0002
        /*001a*/ 	.short	0x0067
        /*001c*/ 	.short	0x0082
	.zero		2


//--------------------- .nv.info                  --------------------------
	.section	.nv.info,"",@"SHT_CUDA_INFO"
	.align	4


	//----- nvinfo : EIATTR_REGCOUNT
	.align		4
        /*0000*/ 	.byte	0x04, 0x2f
        /*0002*/ 	.short	(.L_12 - .L_11)
	.align		4
.L_11:
        /*0004*/ 	.word	index@(_ZN7cutlass13device_kernelIN5flash11enable_sm90INS1_16FlashAttnFwdSm90INS1_25CollectiveMainloopFwdSm90ILi2EN4cute5tupleIJNS5_1CILi1EEES8_S8_EEENS6_IJNS7_ILi192EEENS7_ILi128EEENS7_ILi64EEEEEELi64ENS_6half_tEfNS_4arch4Sm90ELb1ELb0ELb0ELb1ELb0ELb1ELb0ELb1ELb1ELb0ELb0ELb0EEENS1_21CollectiveEpilogueFwdINS6_IJSA_SC_SB_EEES9_SE_SG_Li384ELb1ELb0ELb0ELb0EEENS1_36VarlenDynamicPersistentTileSchedulerILi192ELi128ELi384ELi32ELb0ELb0ELb1ELb1ELb1ELb1EEEEEEEEEvNT_6ParamsE)
        /*0008*/ 	.word	0x00000004


	//----- nvinfo : EIATTR_FRAME_SIZE
	.align		4
.L_12:
        /*000c*/ 	.byte	0x04, 0x11
        /*000e*/ 	.short	(.L_14 - .L_13)
	.align		4
.L_13:
        /*0010*/ 	.word	index@(_ZN7cutlass13device_kernelIN5flash11enable_sm90INS1_16FlashAttnFwdSm90INS1_25CollectiveMainloopFwdSm90ILi2EN4cute5tupleIJNS5_1CILi1EEES8_S8_EEENS6_IJNS7_ILi192EEENS7_ILi128EEENS7_ILi64EEEEEELi64ENS_6half_tEfNS_4arch4Sm90ELb1ELb0ELb0ELb1ELb0ELb1ELb0ELb1ELb1ELb0ELb0ELb0EEENS1_21CollectiveEpilogueFwdINS6_IJSA_SC_SB_EEES9_SE_SG_Li384ELb1ELb0ELb0ELb0EEENS1_36VarlenDynamicPersistentTileSchedulerILi192ELi128ELi384ELi32ELb0ELb0ELb1ELb1ELb1ELb1EEEEEEEEEvNT_6ParamsE)
        /*0014*/ 	.word	0x00000000


	//----- nvinfo : EIATTR_REGCOUNT
	.align		4
.L_14:
        /*0018*/ 	.byte	0x04, 0x2f
        /*001a*/ 	.short	(.L_16 - .L_15)
	.align		4
.L_15:
        /*001c*/ 	.word	index@(_ZN7cutlass13device_kernelIN5flash11enable_sm90INS1_16FlashAttnFwdSm90INS1_25CollectiveMainloopFwdSm90ILi2EN4cute5tupleIJNS5_1CILi1EEES8_S8_EEENS6_IJNS7_ILi192EEENS7_ILi128EEENS7_ILi64EEEEEELi64ENS_6half_tEfNS_4arch4Sm90ELb1ELb0ELb0ELb1ELb0ELb0ELb0ELb1ELb1ELb0ELb0ELb0EEENS1_21CollectiveEpilogueFwdINS6_IJSA_SC_SB_EEES9_SE_SG_Li384ELb1ELb0ELb0ELb0EEENS1_36VarlenDynamicPersistentTileSchedulerILi192ELi128ELi384ELi32ELb0ELb0ELb1ELb1ELb1ELb1EEEEEEEEEvNT_6ParamsE)
        /*0020*/ 	.word	0x00000004


	//----- nvinfo : EIATTR_FRAME_SIZE
	.align		4
.L_16:
        /*0024*/ 	.byte	0x04, 0x11
        /*0026*/ 	.short	(.L_18 - .L_17)
	.align		4
.L_17:
        /*0028*/ 	.word	index@(_ZN7cutlass13device_kernelIN5flash11enable_sm90INS1_16FlashAttnFwdSm90INS1_25CollectiveMainloopFwdSm90ILi2EN4cute5tupleIJNS5_1CILi1EEES8_S8_EEENS6_IJNS7_ILi192EEENS7_ILi128EEENS7_ILi64EEEEEELi64ENS_6half_tEfNS_4arch4Sm90ELb1ELb0ELb0ELb1ELb0ELb0ELb0ELb1ELb1ELb0ELb0ELb0EEENS1_21CollectiveEpilogueFwdINS6_IJSA_SC_SB_EEES9_SE_SG_Li384ELb1ELb0ELb0ELb0EEENS1_36VarlenDynamicPersistentTileSchedulerILi192ELi128ELi384ELi32ELb0ELb0ELb1ELb1ELb1ELb1EEEEEEEEEvNT_6ParamsE)
        /*002c*/ 	.word	0x00000000


	//----- nvinfo : EIATTR_REGCOUNT
	.align		4
.L_18:
        /*0030*/ 	.byte	0x04, 0x2f
        /*0032*/ 	.short	(.L_20 - .L_19)
	.align		4
.L_19:
        /*0034*/ 	.word	index@(_ZN7cutlass13device_kernelIN5flash11enable_sm90INS1_16FlashAttnFwdSm90INS1_25CollectiveMainloopFwdSm90ILi2EN4cute5tupleIJNS5_1CILi1EEES8_S8_EEENS6_IJNS7_ILi192EEENS7_ILi128EEENS7_ILi64EEEEEELi64ENS_6half_tEfNS_4arch4Sm90ELb1ELb0ELb0ELb0ELb0ELb0ELb0ELb1ELb1ELb0ELb0ELb0EEENS1_21CollectiveEpilogueFwdINS6_IJSA_SC_SB_EEES9_SE_SG_Li384ELb0ELb0ELb0ELb0EEENS1_30DynamicPersistentTileSchedulerILi384ELi32ELb0ELb0ELb1EEEEEEEEEvNT_6ParamsE)
        /*0038*/ 	.word	0x00000004


	//----- nvinfo : EIATTR_FRAME_SIZE
	.align		4
.L_20:
        /*003c*/ 	.byte	0x04, 0x11
        /*003e*/ 	.short	(.L_22 - .L_21)
	.align		4
.L_21:
        /*0040*/ 	.word	index@(_ZN7cutlass13device_kernelIN5flash11enable_sm90INS1_16FlashAttnFwdSm90INS1_25CollectiveMainloopFwdSm90ILi2EN4cute5tupleIJNS5_1CILi1EEES8_S8_EEENS6_IJNS7_ILi192EEENS7_ILi128EEENS7_ILi64EEEEEELi64ENS_6half_tEfNS_4arch4Sm90ELb1ELb0ELb0ELb0ELb0ELb0ELb0ELb1ELb1ELb0ELb0ELb0EEENS1_21CollectiveEpilogueFwdINS6_IJSA_SC_SB_EEES9_SE_SG_Li384ELb0ELb0ELb0ELb0EEENS1_30DynamicPersistentTileSchedulerILi384ELi32ELb0ELb0ELb1EEEEEEEEEvNT_6ParamsE)
        /*0044*/ 	.word	0x00000000


	//----- nvinfo : EIATTR_REGCOUNT
	.align		4
.L_22:
        /*0048*/ 	.byte	0x04, 0x2f
        /*004a*/ 	.short	(.L_24 - .L_23)
	.align		4
.L_23:
        /*004c*/ 	.word	index@(_ZN7cutlass13device_kernelIN5flash11enable_sm90INS1_16FlashAttnFwdSm90INS1_25CollectiveMainloopFwdSm90ILi2EN4cute5tupleIJNS5_1CILi1EEES8_S8_EEENS6_IJNS7_ILi192EEENS7_ILi128EEENS7_ILi64EEEEEELi64ENS_6half_tEfNS_4arch4Sm90ELb0ELb1ELb0ELb1ELb0ELb1ELb0ELb1ELb1ELb0ELb0ELb0EEENS1_21CollectiveEpilogueFwdINS6_IJSA_SC_SB_EEES9_SE_SG_Li384ELb1ELb0ELb0ELb0EEENS1_36VarlenDynamicPersistentTileSchedulerILi192ELi128ELi384ELi32ELb0ELb0ELb1ELb1ELb0ELb1EEEEEEEEEvNT_6ParamsE)
        /*0050*/ 	.word	0x00000004


	//----- nvinfo : EIATTR_FRAME_SIZE
	.align		4
.L_24:
        /*0054*/ 	.byte	0x04, 0x11
        /*0056*/ 	.short	(.L_26 - .L_25)
	.align		4
.L_25:
        /*0058*/ 	.word	index@(_ZN7cutlass13device_kernelIN5flash11enable_sm90INS1_16FlashAttnFwdSm90INS1_25CollectiveMainloopFwdSm90ILi2EN4cute5tupleIJNS5_1CILi1EEES8_S8_EEENS6_IJNS7_ILi192EEENS7_ILi128EEENS7_ILi64EEEEEELi64ENS_6half_tEfNS_4arch4Sm90ELb0ELb1ELb0ELb1ELb0ELb1ELb0ELb1ELb1ELb0ELb0ELb0EEENS1_21CollectiveEpilogueFwdINS6_IJSA_SC_SB_EEES9_SE_SG_Li384ELb1ELb0ELb0ELb0EEENS1_36VarlenDynamicPersistentTileSchedulerILi192ELi128ELi384ELi32ELb0ELb0ELb1ELb1ELb0ELb1EEEEEEEEEvNT_6ParamsE)
        /*005c*/ 	.word	0x00000000


	//----- nvinfo : EIATTR_REGCOUNT
	.align		4
.L_26:
        /*0060*/ 	.byte	0x04, 0x2f
        /*0062*/ 	.short	(.L_28 - .L_27)
	.align		4
.L_27:
        /*0064*/ 	.word	index@(_ZN7cutlass13device_kernelIN5flash11enable_sm90INS1_16FlashAttnFwdSm90INS1_25CollectiveMainloopFwdSm90ILi2EN4cute5tupleIJNS5_1CILi1EEES8_S8_EEENS6_IJNS7_ILi192EEENS7_ILi128EEENS7_ILi64EEEEEELi64ENS_6half_tEfNS_4arch4Sm90ELb0ELb1ELb0ELb1ELb0ELb0ELb0ELb1ELb1ELb0ELb0ELb0EEENS1_21CollectiveEpilogueFwdINS6_IJSA_SC_SB_EEES9_SE_SG_Li384ELb1ELb0ELb0ELb0EEENS1_36VarlenDynamicPersistentTileSchedulerILi192ELi128ELi384ELi32ELb0ELb0ELb1ELb1ELb0ELb1EEEEEEEEEvNT_6ParamsE)
        /*0068*/ 	.word	0x00000004


	//----- nvinfo : EIATTR_FRAME_SIZE
	.align		4
.L_28:
        /*006c*/ 	.byte	0x04, 0x11
        /*006e*/ 	.short	(.L_30 - .L_29)
	.align		4
.L_29:
        /*0070*/ 	.word	index@(_ZN7cutlass13device_kernelIN5flash11enable_sm90INS1_16FlashAttnFwdSm90INS1_25CollectiveMainloopFwdSm90ILi2EN4cute5tupleIJNS5_1CILi1EEES8_S8_EEENS6_IJNS7_ILi192EEENS7_ILi128EEENS7_ILi64EEEEEELi64ENS_6half_tEfNS_4arch4Sm90ELb0ELb1ELb0ELb1ELb0ELb0ELb0ELb1ELb1ELb0ELb0ELb0EEENS1_21CollectiveEpilogueFwdINS6_IJSA_SC_SB_EEES9_SE_SG_Li384ELb1ELb0ELb0ELb0EEENS1_36VarlenDynamicPersistentTileSchedulerILi192ELi128ELi384ELi32ELb0ELb0ELb1ELb1ELb0ELb1EEEEEEEEEvNT_6ParamsE)
        /*0074*/ 	.word	0x00000000


	//----- nvinfo : EIATTR_REGCOUNT
	.align		4
.L_30:
        /*0078*/ 	.byte	0x04, 0x2f
        /*007a*/ 	.short	(.L_32 - .L_31)
	.align		4
.L_31:
        /*007c*/ 	.word	index@(_ZN7cutlass13device_kernelIN5flash11enable_sm90INS1_16FlashAttnFwdSm90INS1_25CollectiveMainloopFwdSm90ILi2EN4cute5tupleIJNS5_1CILi1EEES8_S8_EEENS6_IJNS7_ILi192EEENS7_ILi128EEENS7_ILi64EEEEEELi64ENS_6half_tEfNS_4arch4Sm90ELb0ELb1ELb0ELb0ELb0ELb0ELb0ELb1ELb1ELb0ELb0ELb0EEENS1_21CollectiveEpilogueFwdINS6_IJSA_SC_SB_EEES9_SE_SG_Li384ELb0ELb0ELb0ELb0EEENS1_30DynamicPersistentTileSchedulerILi384ELi32ELb0ELb0ELb1EEEEEEEEEvNT_6ParamsE)
        /*0080*/ 	.word	0x00000004


	//----- nvinfo : EIATTR_FRAME_SIZE
	.align		4
.L_32:
        /*0084*/ 	.byte	0x04, 0x11
        /*0086*/ 	.short	(.L_34 - .L_33)
	.align		4
.L_33:
        /*0088*/ 	.word	index@(_ZN7cutlass13device_kernelIN5flash11enable_sm90INS1_16FlashAttnFwdSm90INS1_25CollectiveMainloopFwdSm90ILi2EN4cute5tupleIJNS5_1CILi1EEES8_S8_EEENS6_IJNS7_ILi192EEENS7_ILi128EEENS7_ILi64EEEEEELi64ENS_6half_tEfNS_4arch4Sm90ELb0ELb1ELb0ELb0ELb0ELb0ELb0ELb1ELb1ELb0ELb0ELb0EEENS1_21CollectiveEpilogueFwdINS6_IJSA_SC_SB_EEES9_SE_SG_Li384ELb0ELb0ELb0ELb0EEENS1_30DynamicPersistentTileSchedulerILi384ELi32ELb0ELb0ELb1EEEEEEEEEvNT_6ParamsE)
        /*008c*/ 	.word	0x00000000


	//----- nvinfo : EIATTR_REGCOUNT
	.align		4
.L_34:
        /*0090*/ 	.byte	0x04, 0x2f
        /*0092*/ 	.short	(.L_36 - .L_35)
	.align		4
.L_35:
        /*0094*/ 	.word	index@(_ZN7cutlass13device_kernelIN5flash11enable_sm90INS1_16FlashAttnFwdSm90INS1_25CollectiveMainloopFwdSm90ILi2EN4cute5tupleIJNS5_1CILi1EEES8_S8_EEENS6_IJNS7_ILi192EEESA_NS7_ILi64EEEEEELi64ENS_6half_tEfNS_4arch4Sm90ELb0ELb0ELb0ELb1ELb0ELb1ELb0ELb0ELb1ELb0ELb0ELb0EEENS1_21CollectiveEpilogueFwdINS6_IJSA_SB_SA_EEES9_SD_SF_Li384ELb1ELb0ELb0ELb0EEENS1_36VarlenDynamicPersistentTileSchedulerILi192ELi192ELi384ELi32ELb0ELb0ELb1ELb0ELb1ELb1EEEEEEEEEvNT_6ParamsE)
        /*0098*/ 	.word	0x00000004


	//----- nvinfo : EIATTR_FRAME_SIZE
	.align		4
.L_36:
        /*009c*/ 	.byte	0x04, 0x11
        /*009e*/ 	.short	(.L_38 - .L_37)
	.align		4
.L_37:
        /*00a0*/ 	.word	index@(_ZN7cutlass13device_kernelIN5flash11enable_sm90INS1_16FlashAttnFwdSm90INS1_25CollectiveMainloopFwdSm90ILi2EN4cute5tupleIJNS5_1CILi1EEES8_S8_EEENS6_IJNS7_ILi192EEESA_NS7_ILi64EEEEEELi64ENS_6half_tEfNS_4arch4Sm90ELb0ELb0ELb0ELb1ELb0ELb1ELb0ELb0ELb1ELb0ELb0ELb0EEENS1_21CollectiveEpilogueFwdINS6_IJSA_SB_SA_EEES9_SD_SF_Li384ELb1ELb0ELb0ELb0EEENS1_36VarlenDynamicPersistentTileSchedulerILi192ELi192ELi384ELi32ELb0ELb0ELb1ELb0ELb1ELb1EEEEEEEEEvNT_6ParamsE)
        /*00a4*/ 	.word	0x00000000


	//----- nvinfo : EIATTR_REGCOUNT
	.align		4
.L_38:
        /*00a8*/ 	.byte	0x04, 0x2f
        /*00aa*/ 	.short	(.L_40 - .L_39)
	.align		4
.L_39:
        /*00ac*/ 	.word	index@(_ZN7cutlass13device_kernelIN5flash11enable_sm90INS1_16FlashAttnFwdSm90INS1_25CollectiveMainloopFwdSm90ILi2EN4cute5tupleIJNS5_1CILi1EEES8_S8_EEENS6_IJNS7_ILi192EEESA_NS7_ILi64EEEEEELi64ENS_6half_tEfNS_4arch4Sm90ELb0ELb0ELb0ELb1ELb0ELb0ELb0ELb0ELb1ELb0ELb0ELb0EEENS1_21CollectiveEpilogueFwdINS6_IJSA_SB_SA_EEES9_SD_SF_Li384ELb1ELb0ELb0ELb0EEENS1_36VarlenDynamicPersistentTileSchedulerILi192ELi192ELi384ELi32ELb0ELb0ELb1ELb0ELb1ELb1EEEEEEEEEvNT_6ParamsE)
        /*00b0*/ 	.word	0x00000004


	//----- nvinfo : EIATTR_FRAME_SIZE
	.align		4
.L_40:
        /*00b4*/ 	.byte	0x04, 0x11
        /*00b6*/ 	.short	(.L_42 - .L_41)
	.align		4
.L_41:
        /*00b8*/ 	.word	index@(_ZN7cutlass13device_kernelIN5flash11enable_sm90INS1_16FlashAttnFwdSm90INS1_25CollectiveMainloopFwdSm90ILi2EN4cute5tupleIJNS5_1CILi1EEES8_S8_EEENS6_IJNS7_ILi192EEESA_NS7_ILi64EEEEEELi64ENS_6half_tEfNS_4arch4Sm90ELb0ELb0ELb0ELb1ELb0ELb0ELb0ELb0ELb1ELb0ELb0ELb0EEENS1_21CollectiveEpilogueFwdINS6_IJSA_SB_SA_EEES9_SD_SF_Li384ELb1ELb0ELb0ELb0EEENS1_36VarlenDynamicPersistentTileSchedulerILi192ELi192ELi384ELi32ELb0ELb0ELb1ELb0ELb1ELb1EEEEEEEEEvNT_6ParamsE)
        /*00bc*/ 	.word	0x00000000


	//----- nvinfo : EIATTR_REGCOUNT
	.align		4
.L_42:
        /*00c0*/ 	.byte	0x04, 0x2f
        /*00c2*/ 	.short	(.L_44 - .L_43)
	.align		4
.L_43:
        /*00c4*/ 	.word	index@(_ZN7cutlass13device_kernelIN5flash11enable_sm90INS1_16FlashAttnFwdSm90INS1_25CollectiveMainloopFwdSm90ILi2EN4cute5tupleIJNS5_1CILi1EEES8_S8_EEENS6_IJNS7_ILi192EEESA_NS7_ILi64EEEEEELi64ENS_6half_tEfNS_4arch4Sm90ELb0ELb0ELb0ELb0ELb0ELb0ELb0ELb0ELb1ELb0ELb0ELb0EEENS1_21CollectiveEpilogueFwdINS6_IJSA_SB_SA_EEES9_SD_SF_Li384ELb0ELb0ELb0ELb0EEENS1_29StaticPersistentTileSchedulerILb0EEEEEEEEEvNT_6ParamsE)
        /*00c8*/ 	.word	0x00000004


	//----- nvinfo : EIATTR_FRAME_SIZE
	.align		4
.L_44:
        /*00cc*/ 	.byte	0x04, 0x11
        /*00ce*/ 	.short	(.L_46 - .L_45)
	.align		4
.L_45:
        /*00d0*/ 	.word	index@(_ZN7cutlass13device_kernelIN5flash11enable_sm90INS1_16FlashAttnFwdSm90INS1_25CollectiveMainloopFwdSm90ILi2EN4cute5tupleIJNS5_1CILi1EEES8_S8_EEENS6_IJNS7_ILi192EEESA_NS7_ILi64EEEEEELi64ENS_6half_tEfNS_4arch4Sm90ELb0ELb0ELb0ELb0ELb0ELb0ELb0ELb0ELb1ELb0ELb0ELb0EEENS1_21CollectiveEpilogueFwdINS6_IJSA_SB_SA_EEES9_SD_SF_Li384ELb0ELb0ELb0ELb0EEENS1_29StaticPersistentTileSchedulerILb0EEEEEEEEEvNT_6ParamsE)
        /*00d4*/ 	.word	0x00000000


	//----- nvinfo : EIATTR_MIN_STACK_SIZE
	.align		4
.L_46:
        /*00d8*/ 	.byte	0x04, 0x12
        /*00da*/ 	.short	(.L_48 - .L_47)
	.align		4
.L_47:
        /*00dc*/ 	.word	index@(_ZN7cutlass13device_kernelIN5flash11enable_sm90INS1_16FlashAttnFwdSm90INS1_25CollectiveMainloopFwdSm90ILi2EN4cute5tupleIJNS5_1CILi1EEES8_S8_EEENS6_IJNS7_ILi192EEESA_NS7_ILi64EEEEEELi64ENS_6half_tEfNS_4arch4Sm90ELb0ELb0ELb0ELb0ELb0ELb0ELb0ELb0ELb1ELb0ELb0ELb0EEENS1_21CollectiveEpilogueFwdINS6_IJSA_SB_SA_EEES9_SD_SF_Li384ELb0ELb0ELb0ELb0EEENS1_29StaticPersistentTileSchedulerILb0EEEEEEEEEvNT_6ParamsE)
        /*00e0*/ 	.word	0x00000000


	//----- nvinfo : EIATTR_MIN_STACK_SIZE
	.align		4
.L_48:
        /*00e4*/ 	.byte	0x04, 0x12
        /*00e6*/ 	.short	(.L_50 - .L_49)
	.align		4
.L_49:
        /*00e8*/ 	.word	index@(_ZN7cutlass13device_kernelIN5flash11enable_sm90INS1_16FlashAttnFwdSm90INS1_25CollectiveMainloopFwdSm90ILi2EN4cute5tupleIJNS5_1CILi1EEES8_S8_EEENS6_IJNS7_ILi192EEESA_NS7_ILi64EEEEEELi64ENS_6half_tEfNS_4arch4Sm90ELb0ELb0ELb0ELb1ELb0ELb0ELb0ELb0ELb1ELb0ELb0ELb0EEENS1_21CollectiveEpilogueFwdINS6_IJSA_SB_SA_EEES9_SD_SF_Li384ELb1ELb0ELb0ELb0EEENS1_36VarlenDynamicPersistentTileSchedulerILi192ELi192ELi384ELi32ELb0ELb0ELb1ELb0ELb1ELb1EEEEEEEEEvNT_6ParamsE)
        /*00ec*/ 	.word	0x00000000


	//----- nvinfo : EIATTR_MIN_STACK_SIZE
	.align		4
.L_50:
        /*00f0*/ 	.byte	0x04, 0x12
        /*00f2*/ 	.short	(.L_52 - .L_51)
	.align		4
.L_51:
        /*00f4*/ 	.word	index@(_ZN7cutlass13device_kernelIN5flash11enable_sm90INS1_16FlashAttnFwdSm90INS1_25CollectiveMainloopFwdSm90ILi2EN4cute5tupleIJNS5_1CILi1EEES8_S8_EEENS6_IJNS7_ILi192EEESA_NS7_ILi64EEEEEELi64ENS_6half_tEfNS_4arch4Sm90ELb0ELb0ELb0ELb1ELb0ELb1ELb0ELb0ELb1ELb0ELb0ELb0EEENS1_21CollectiveEpilogueFwdINS6_IJSA_SB_SA_EEES9_SD_SF_Li384ELb1ELb0ELb0ELb0EEENS1_36VarlenDynamicPersistentTileSchedulerILi192ELi192ELi384ELi32ELb0ELb0ELb1ELb0ELb1ELb1EEEEEEEEEvNT_6ParamsE)
        /*00f8*/ 	.word	0x00000000


	//----- nvinfo : EIATTR_MIN_STACK_SIZE
	.align		4
.L_52:
        /*00fc*/ 	.byte	0x04, 0x12
        /*00fe*/ 	.short	(.L_54 - .L_53)
	.align		4
.L_53:
        /*0100*/ 	.word	index@(_ZN7cutlass13device_kernelIN5flash11enable_sm90INS1_16FlashAttnFwdSm90INS1_25CollectiveMainloopFwdSm90ILi2EN4cute5tupleIJNS5_1CILi1EEES8_S8_EEENS6_IJNS7_ILi192EEENS7_ILi128EEENS7_ILi64EEEEEELi64ENS_6half_tEfNS_4arch4Sm90ELb0ELb1ELb0ELb0ELb0ELb0ELb0ELb1ELb1ELb0ELb0ELb0EEENS1_21CollectiveEpilogueFwdINS6_IJSA_SC_SB_EEES9_SE_SG_Li384ELb0ELb0ELb0ELb0EEENS1_30DynamicPersistentTileSchedulerILi384ELi32ELb0ELb0ELb1EEEEEEEEEvNT_6ParamsE)
        /*0104*/ 	.word	0x00000000


	//----- nvinfo : EIATTR_MIN_STACK_SIZE
	.align		4
.L_54:
        /*0108*/ 	.byte	0x04, 0x12
        /*010a*/ 	.short	(.L_56 - .L_55)
	.align		4
.L_55:
        /*010c*/ 	.word	index@(_ZN7cutlass13device_kernelIN5flash11enable_sm90INS1_16FlashAttnFwdSm90INS1_25CollectiveMainloopFwdSm90ILi2EN4cute5tupleIJNS5_1CILi1EEES8_S8_EEENS6_IJNS7_ILi192EEENS7_ILi128EEENS7_ILi64EEEEEELi64ENS_6half_tEfNS_4arch4Sm90ELb0ELb1ELb0ELb1ELb0ELb0ELb0ELb1ELb1ELb0ELb0ELb0EEENS1_21CollectiveEpilogueFwdINS6_IJSA_SC_SB_EEES9_SE_SG_Li384ELb1ELb0ELb0ELb0EEENS1_36VarlenDynamicPersistentTileSchedulerILi192ELi128ELi384ELi32ELb0ELb0ELb1ELb1ELb0ELb1EEEEEEEEEvNT_6ParamsE)
        /*0110*/ 	.word	0x00000000


	//----- nvinfo : EIATTR_MIN_STACK_SIZE
	.align		4
.L_56:
        /*0114*/ 	.byte	0x04, 0x12
        /*0116*/ 	.short	(.L_58 - .L_57)
	.align		4
.L_57:
        /*0118*/ 	.word	index@(_ZN7cutlass13device_kernelIN5flash11enable_sm90INS1_16FlashAttnFwdSm90INS1_25CollectiveMainloopFwdSm90ILi2EN4cute5tupleIJNS5_1CILi1EEES8_S8_EEENS6_IJNS7_ILi192EEENS7_ILi128EEENS7_ILi64EEEEEELi64ENS_6half_tEfNS_4arch4Sm90ELb0ELb1ELb0ELb1ELb0ELb1ELb0ELb1ELb1ELb0ELb0ELb0EEENS1_21CollectiveEpilogueFwdINS6_IJSA_SC_SB_EEES9_SE_SG_Li384ELb1ELb0ELb0ELb0EEENS1_36VarlenDynamicPersistentTileSchedulerILi192ELi128ELi384ELi32ELb0ELb0ELb1ELb1ELb0ELb1EEEEEEEEEvNT_6ParamsE)
        /*011c*/ 	.word	0x00000000


	//----- nvinfo : EIATTR_MIN_STACK_SIZE
	.align		4
.L_58:
        /*0120*/ 	.byte	0x04, 0x12
        /*0122*/ 	.short	(.L_60 - .L_59)
	.align		4
.L_59:
        /*0124*/ 	.word	index@(_ZN7cutlass13device_kernelIN5flash11enable_sm90INS1_16FlashAttnFwdSm90INS1_25CollectiveMainloopFwdSm90ILi2EN4cute5tupleIJNS5_1CILi1EEES8_S8_EEENS6_IJNS7_ILi192EEENS7_ILi128EEENS7_ILi64EEEEEELi64ENS_6half_tEfNS_4arch4Sm90ELb1ELb0ELb0ELb0ELb0ELb0ELb0ELb1ELb1ELb0ELb0ELb0EEENS1_21CollectiveEpilogueFwdINS6_IJSA_SC_SB_EEES9_SE_SG_Li384ELb0ELb0ELb0ELb0EEENS1_30DynamicPersistentTileSchedulerILi384ELi32ELb0ELb0ELb1EEEEEEEEEvNT_6ParamsE)
        /*0128*/ 	.word	0x00000000


	//----- nvinfo : EIATTR_MIN_STACK_SIZE
	.align		4
.L_60:
        /*012c*/ 	.byte	0x04, 0x12
        /*012e*/ 	.short	(.L_62 - .L_61)
	.align		4
.L_61:
        /*0130*/ 	.word	index@(_ZN7cutlass13device_kernelIN5flash11enable_sm90INS1_16FlashAttnFwdSm90INS1_25CollectiveMainloopFwdSm90ILi2EN4cute5tupleIJNS5_1CILi1EEES8_S8_EEENS6_IJNS7_ILi192EEENS7_ILi128EEENS7_ILi64EEEEEELi64ENS_6half_tEfNS_4arch4Sm90ELb1ELb0ELb0ELb1ELb0ELb0ELb0ELb1ELb1ELb0ELb0ELb0EEENS1_21CollectiveEpilogueFwdINS6_IJSA_SC_SB_EEES9_SE_SG_Li384ELb1ELb0ELb0ELb0EEENS1_36VarlenDynamicPersistentTileSchedulerILi192ELi128ELi384ELi32ELb0ELb0ELb1ELb1ELb1ELb1EEEEEEEEEvNT_6ParamsE)
        /*0134*/ 	.word	0x00000000


	//----- nvinfo : EIATTR_MIN_STACK_SIZE
	.align		4
.L_62:
        /*0138*/ 	.byte	0x04, 0x12
        /*013a*/ 	.short	(.L_64 - .L_63)
	.align		4
.L_63:
        /*013c*/ 	.word	index@(_ZN7cutlass13device_kernelIN5flash11enable_sm90INS1_16FlashAttnFwdSm90INS1_25CollectiveMainloopFwdSm90ILi2EN4cute5tupleIJNS5_1CILi1EEES8_S8_EEENS6_IJNS7_ILi192EEENS7_ILi128EEENS7_ILi64EEEEEELi64ENS_6half_tEfNS_4arch4Sm90ELb1ELb0ELb0ELb1ELb0ELb1ELb0ELb1ELb1ELb0ELb0ELb0EEENS1_21CollectiveEpilogueFwdINS6_IJSA_SC_SB_EEES9_SE_SG_Li384ELb1ELb0ELb0ELb0EEENS1_36VarlenDynamicPersistentTileSchedulerILi192ELi128ELi384ELi32ELb0ELb0ELb1ELb1ELb1ELb1EEEEEEEEEvNT_6ParamsE)
        /*0140*/ 	.word	0x00000000
.L_64:


//--------------------- .nv.compat                --------------------------
	.section	.nv.compat,"",@"SHT_CUDA_COMPAT_INFO"
	.align	4
        /*0000*/ 	.byte	0x02, 0x09, 0x01, 0x00, 0x02, 0x02, 0x01, 0x00, 0x02, 0x05, 0x05, 0x00, 0x03, 0x07, 0x01, 0x01
        /*0010*/ 	.byte	0x02, 0x03, 0x00, 0x00, 0x02, 0x06, 0x01, 0x00, 0x04, 0x0b, 0x08, 0x00, 0x00, 0x00, 0x00, 0x00
        /*0020*/ 	.byte	0x00, 0x00, 0x00, 0x00


//--------------------- .nv.info._ZN7cutlass13device_kernelIN5flash11enable_sm90INS1_16FlashAttnFwdSm90INS1_25CollectiveMainloopFwdSm90ILi2EN4cute5tupleIJNS5_1CILi1EEES8_S8_EEENS6_IJNS7_ILi192EEESA_NS7_ILi64EEEEEELi64ENS_6half_tEfNS_4arch4Sm90ELb0ELb0ELb0ELb0ELb0ELb0ELb0ELb0ELb1ELb0ELb0ELb0EEENS1_21CollectiveEpilogueFwdINS6_IJSA_SB_SA_EEES9_SD_SF_Li384ELb0ELb0ELb0ELb0EEENS1_29StaticPersistentTileSchedulerILb0EEEEEEEEEvNT_6ParamsE --------------------------
	.section	.nv.info._ZN7cutlass13device_kernelIN5flash11enable_sm90INS1_16FlashAttnFwdSm90INS1_25CollectiveMainloopFwdSm90ILi2EN4cute5tupleIJNS5_1CILi1EEES8_S8_EEENS6_IJNS7_ILi192EEESA_NS7_ILi64EEEEEELi64ENS_6half_tEfNS_4arch4Sm90ELb0ELb0ELb0ELb0ELb0ELb0ELb0ELb0ELb1ELb0ELb0ELb0EEENS1_21CollectiveEpilogueFwdINS6_IJSA_SB_SA_EEES9_SD_SF_Li384ELb0ELb0ELb0ELb0EEENS1_29StaticPersistentTileSchedulerILb0EEEEEEEEEvNT_6ParamsE,"",@"SHT_CUDA_INFO"
	.sectionflags	@""
	.align	4


	//----- nvinfo : EIATTR_CUDA_API_VERSION
	.align		4
        /*0000*/ 	.byte	0x04, 0x37
        /*0002*/ 	.short	(.L_66 - .L_65)
.L_65:
        /*0004*/ 	.word	0x00000082


	//----- nvinfo : EIATTR_KPARAM_INFO
	.align		4
.L_66:
        /*0008*/ 	.byte	0x04, 0x17
        /*000a*/ 	.short	(.L_68 - .L_67)
.L_67:
        /*000c*/ 	.word	0x00000000
        /*0010*/ 	.short	0x0000
        /*0012*/ 	.short	0x0000
        /*0014*/ 	.byte	0x00, 0xf0, 0x01, 0x2e


	//----- nvinfo : EIATTR_SPARSE_MMA_MASK
	.align		4
.L_68:
        /*0018*/ 	.byte	0x03, 0x50
        /*001a*/ 	.short	0x0000


	//----- nvinfo : EIATTR_MAXREG_COUNT
	.align		4
        /*001c*/ 	.byte	0x03, 0x1b
        /*001e*/ 	.short	0x0080


	//----- nvinfo : EIATTR_MERCURY_ISA_VERSION
	.align		4
        /*0020*/ 	.byte	0x03, 0x5f
        /*0022*/ 	.short	0x0101


	//----- nvinfo : EIATTR_VRC_CTA_INIT_COUNT
	.align		4
        /*0024*/ 	.byte	0x02, 0x4a
	.zero		1
	.zero		1


	//----- nvinfo : EIATTR_EXIT_INSTR_OFFSETS
	.align		4
        /*0028*/ 	.byte	0x04, 0x1c
        /*002a*/ 	.short	(.L_70 - .L_69)


	//   ....[0]....
.L_69:
        /*002c*/ 	.word	0x00000010


	//----- nvinfo : EIATTR_MAX_THREADS
	.align		4
.L_70:
        /*0030*/ 	.byte	0x04, 0x05
        /*0032*/ 	.short	(.L_72 - .L_71)
.L_71:
        /*0034*/ 	.word	0x00000200
        /*0038*/ 	.word	0x00000001
        /*003c*/ 	.word	0x00000001


	//----- nvinfo : EIATTR_CBANK_PARAM_SIZE
	.align		4
.L_72:
        /*0040*/ 	.byte	0x03, 0x19
        /*0042*/ 	.short	0x0b80


	//----- nvinfo : EIATTR_PARAM_CBANK
	.align		4
        /*0044*/ 	.byte	0x04, 0x0a
        /*0046*/ 	.short	(.L_74 - .L_73)
	.align		4
.L_73:
        /*0048*/ 	.word	index@(.nv.constant0._ZN7cutlass13device_kernelIN5flash11enable_sm90INS1_16FlashAttnFwdSm90INS1_25CollectiveMainloopFwdSm90ILi2EN4cute5tupleIJNS5_1CILi1EEES8_S8_EEENS6_IJNS7_ILi192EEESA_NS7_ILi64EEEEEELi64ENS_6half_tEfNS_4arch4Sm90ELb0ELb0ELb0ELb0ELb0ELb0ELb0ELb0ELb1ELb0ELb0ELb0EEENS1_21CollectiveEpilogueFwdINS6_IJSA_SB_SA_EEES9_SD_SF_Li384ELb0ELb0ELb0ELb0EEENS1_29StaticPersistentTileSchedulerILb0EEEEEEEEEvNT_6ParamsE)
        /*004c*/ 	.short	0x0380
        /*004e*/ 	.short	0x0b80


	//----- nvinfo : EIATTR_SW_WAR
	.align		4
.L_74:
        /*0050*/ 	.byte	0x04, 0x36
        /*0052*/ 	.short	(.L_76 - .L_75)
.L_75:
        /*0054*/ 	.word	0x00000008
.L_76:


//--------------------- .nv.info._ZN7cutlass13device_kernelIN5flash11enable_sm90INS1_16FlashAttnFwdSm90INS1_25CollectiveMainloopFwdSm90ILi2EN4cute5tupleIJNS5_1CILi1EEES8_S8_EEENS6_IJNS7_ILi192EEESA_NS7_ILi64EEEEEELi64ENS_6half_tEfNS_4arch4Sm90ELb0ELb0ELb0ELb1ELb0ELb0ELb0ELb0ELb1ELb0ELb0ELb0EEENS1_21CollectiveEpilogueFwdINS6_IJSA_SB_SA_EEES9_SD_SF_Li384ELb1ELb0ELb0ELb0EEENS1_36VarlenDynamicPersistentTileSchedulerILi192ELi192ELi384ELi32ELb0ELb0ELb1ELb0ELb1ELb1EEEEEEEEEvNT_6ParamsE --------------------------
	.section	.nv.info._ZN7cutlass13device_kernelIN5flash11enable_sm90INS1_16FlashAttnFwdSm90INS1_25CollectiveMainloopFwdSm90ILi2EN4cute5tupleIJNS5_1CILi1EEES8_S8_EEENS6_IJNS7_ILi192EEESA_NS7_ILi64EEEEEELi64ENS_6half_tEfNS_4arch4Sm90ELb0ELb0ELb0ELb1ELb0ELb0ELb0ELb0ELb1ELb0ELb0ELb0EEENS1_21CollectiveEpilogueFwdINS6_IJSA_SB_SA_EEES9_SD_SF_Li384ELb1ELb0ELb0ELb0EEENS1_36VarlenDynamicPersistentTileSchedulerILi192ELi192ELi384ELi32ELb0ELb0ELb1ELb0ELb1ELb1EEEEEEEEEvNT_6ParamsE,"",@"SHT_CUDA_INFO"
	.sectionflags	@""
	.align	4


	//----- nvinfo : EIATTR_CUDA_API_VERSION
	.align		4
        /*0000*/ 	.byte	0x04, 0x37
        /*0002*/ 	.short	(.L_78 - .L_77)
.L_77:
        /*0004*/ 	.word	0x00000082


	//----- nvinfo : EIATTR_KPARAM_INFO
	.align		4
.L_78:
        /*0008*/ 	.byte	0x04, 0x17
        /*000a*/ 	.short	(.L_80 - .L_79)
.L_79:
        /*000c*/ 	.word	0x00000000
        /*0010*/ 	.short	0x0000
        /*0012*/ 	.short	0x0000
        /*0014*/ 	.byte	0x00, 0xf0, 0x01, 0x28


	//----- nvinfo : EIATTR_SPARSE_MMA_MASK
	.align		4
.L_80:
        /*0018*/ 	.byte	0x03, 0x50
        /*001a*/ 	.short	0x0000


	//----- nvinfo : EIATTR_MAXREG_COUNT
	.align		4
        /*001c*/ 	.byte	0x03, 0x1b
        /*001e*/ 	.short	0x0080


	//----- nvinfo : EIATTR_MERCURY_ISA_VERSION
	.align		4
        /*0020*/ 	.byte	0x03, 0x5f
        /*0022*/ 	.short	0x0101


	//----- nvinfo : EIATTR_VRC_CTA_INIT_COUNT
	.align		4
        /*0024*/ 	.byte	0x02, 0x4a
	.zero		1
	.zero		1


	//----- nvinfo : EIATTR_EXIT_INSTR_OFFSETS
	.align		4
        /*0028*/ 	.byte	0x04, 0x1c
        /*002a*/ 	.short	(.L_82 - .L_81)


	//   ....[0]....
.L_81:
        /*002c*/ 	.word	0x00000010


	//----- nvinfo : EIATTR_MAX_THREADS
	.align		4
.L_82:
        /*0030*/ 	.byte	0x04, 0x05
        /*0032*/ 	.short	(.L_84 - .L_83)
.L_83:
        /*0034*/ 	.word	0x00000200
        /*0038*/ 	.word	0x00000001
        /*003c*/ 	.word	0x00000001


	//----- nvinfo : EIATTR_CBANK_PARAM_SIZE
	.align		4
.L_84:
        /*0040*/ 	.byte	0x03, 0x19
        /*0042*/ 	.short	0x0a00


	//----- nvinfo : EIATTR_PARAM_CBANK
	.align		4
        /*0044*/ 	.byte	0x04, 0x0a
        /*0046*/ 	.short	(.L_86 - .L_85)
	.align		4
.L_85:
        /*0048*/ 	.word	index@(.nv.constant0._ZN7cutlass13device_kernelIN5flash11enable_sm90INS1_16FlashAttnFwdSm90INS1_25CollectiveMainloopFwdSm90ILi2EN4cute5tupleIJNS5_1CILi1EEES8_S8_EEENS6_IJNS7_ILi192EEESA_NS7_ILi64EEEEEELi64ENS_6half_tEfNS_4arch4Sm90ELb0ELb0ELb0ELb1ELb0ELb0ELb0ELb0ELb1ELb0ELb0ELb0EEENS1_21CollectiveEpilogueFwdINS6_IJSA_SB_SA_EEES9_SD_SF_Li384ELb1ELb0ELb0ELb0EEENS1_36VarlenDynamicPersistentTileSchedulerILi192ELi192ELi384ELi32ELb0ELb0ELb1ELb0ELb1ELb1EEEEEEEEEvNT_6ParamsE)
        /*004c*/ 	.short	0x0380
        /*004e*/ 	.short	0x0a00


	//----- nvinfo : EIATTR_SW_WAR
	.align		4
.L_86:
        /*0050*/ 	.byte	0x04, 0x36
        /*0052*/ 	.short	(.L_88 - .L_87)
.L_87:
        /*0054*/ 	.word	0x00000008
.L_88:


//--------------------- .nv.info._ZN7cutlass13device_kernelIN5flash11enable_sm90INS1_16FlashAttnFwdSm90INS1_25CollectiveMainloopFwdSm90ILi2EN4cute5tupleIJNS5_1CILi1EEES8_S8_EEENS6_IJNS7_ILi192EEESA_NS7_ILi64EEEEEELi64ENS_6half_tEfNS_4arch4Sm90ELb0ELb0ELb0ELb1ELb0ELb1ELb0ELb0ELb1ELb0ELb0ELb0EEENS1_21CollectiveEpilogueFwdINS6_IJSA_SB_SA_EEES9_SD_SF_Li384ELb1ELb0ELb0ELb0EEENS1_36VarlenDynamicPersistentTileSchedulerILi192ELi192ELi384ELi32ELb0ELb0ELb1ELb0ELb1ELb1EEEEEEEEEvNT_6ParamsE --------------------------
	.section	.nv.info._ZN7cutlass13device_kernelIN5flash11enable_sm90INS1_16FlashAttnFwdSm90INS1_25CollectiveMainloopFwdSm90ILi2EN4cute5tupleIJNS5_1CILi1EEES8_S8_EEENS6_IJNS7_ILi192EEESA_NS7_ILi64EEEEEELi64ENS_6half_tEfNS_4arch4Sm90ELb0ELb0ELb0ELb1ELb0ELb1ELb0ELb0ELb1ELb0ELb0ELb0EEENS1_21CollectiveEpilogueFwdINS6_IJSA_SB_SA_EEES9_SD_SF_Li384ELb1ELb0ELb0ELb0EEENS1_36VarlenDynamicPersistentTileSchedulerILi192ELi192ELi384ELi32ELb0ELb0ELb1ELb0ELb1ELb1EEEEEEEEEvNT_6ParamsE,"",@"SHT_CUDA_INFO"
	.sectionflags	@""
	.align	4


	//----- nvinfo : EIATTR_CUDA_API_VERSION
	.align		4
        /*0000*/ 	.byte	0x04, 0x37
        /*0002*/ 	.short	(.L_90 - .L_89)
.L_89:
        /*0004*/ 	.word	0x00000082


	//----- nvinfo : EIATTR_KPARAM_INFO
	.align		4
.L_90:
        /*0008*/ 	.byte	0x04, 0x17
        /*000a*/ 	.short	(.L_92 - .L_91)
.L_91:
        /*000c*/ 	.word	0x00000000
        /*0010*/ 	.short	0x0000
        /*0012*/ 	.short	0x0000
        /*0014*/ 	.byte	0x00, 0xf0, 0x01, 0x28


	//----- nvinfo : EIATTR_SPARSE_MMA_MASK
	.align		4
.L_92:
        /*0018*/ 	.byte	0x03, 0x50
        /*001a*/ 	.short	0x0000


	//----- nvinfo : EIATTR_MAXREG_COUNT
	.align		4
        /*001c*/ 	.byte	0x03, 0x1b
        /*001e*/ 	.short	0x0080


	//----- nvinfo : EIATTR_MERCURY_ISA_VERSION
	.align		4
        /*0020*/ 	.byte	0x03, 0x5f
        /*0022*/ 	.short	0x0101


	//----- nvinfo : EIATTR_VRC_CTA_INIT_COUNT
	.align		4
        /*0024*/ 	.byte	0x02, 0x4a
	.zero		1
	.zero		1


	//----- nvinfo : EIATTR_EXIT_INSTR_OFFSETS
	.align		4
        /*0028*/ 	.byte	0x04, 0x1c
        /*002a*/ 	.short	(.L_94 - .L_93)


	//   ....[0]....
.L_93:
        /*002c*/ 	.word	0x00000010


	//----- nvinfo : EIATTR_MAX_THREADS
	.align		4
.L_94:
        /*0030*/ 	.byte	0x04, 0x05
        /*0032*/ 	.short	(.L_96 - .L_95)
.L_95:
        /*0034*/ 	.word	0x00000200
        /*0038*/ 	.word	0x00000001
        /*003c*/ 	.word	0x00000001


	//----- nvinfo : EIATTR_CBANK_PARAM_SIZE
	.align		4
.L_96:
        /*0040*/ 	.byte	0x03, 0x19
        /*0042*/ 	.short	0x0a00


	//----- nvinfo : EIATTR_PARAM_CBANK
	.align		4
        /*0044*/ 	.byte	0x04, 0x0a
        /*0046*/ 	.short	(.L_98 - .L_97)
	.align		4
.L_97:
        /*0048*/ 	.word	index@(.nv.constant0._ZN7cutlass13device_kernelIN5flash11enable_sm90INS1_16FlashAttnFwdSm90INS1_25CollectiveMainloopFwdSm90ILi2EN4cute5tupleIJNS5_1CILi1EEES8_S8_EEENS6_IJNS7_ILi192EEESA_NS7_ILi64EEEEEELi64ENS_6half_tEfNS_4arch4Sm90ELb0ELb0ELb0ELb1ELb0ELb1ELb0ELb0ELb1ELb0ELb0ELb0EEENS1_21CollectiveEpilogueFwdINS6_IJSA_SB_SA_EEES9_SD_SF_Li384ELb1ELb0ELb0ELb0EEENS1_36VarlenDynamicPersistentTileSchedulerILi192ELi192ELi384ELi32ELb0ELb0ELb1ELb0ELb1ELb1EEEEEEEEEvNT_6ParamsE)
        /*004c*/ 	.short	0x0380
        /*004e*/ 	.short	0x0a00


	//----- nvinfo : EIATTR_SW_WAR
	.align		4
.L_98:
        /*0050*/ 	.byte	0x04, 0x36
        /*0052*/ 	.short	(.L_100 - .L_99)
.L_99:
        /*0054*/ 	.word	0x00000008
.L_100:


//--------------------- .nv.info._ZN7cutlass13device_kernelIN5flash11enable_sm90INS1_16FlashAttnFwdSm90INS1_25CollectiveMainloopFwdSm90ILi2EN4cute5tupleIJNS5_1CILi1EEES8_S8_EEENS6_IJNS7_ILi192EEENS7_ILi128EEENS7_ILi64EEEEEELi64ENS_6half_tEfNS_4arch4Sm90ELb0ELb1ELb0ELb0ELb0ELb0ELb0ELb1ELb1ELb0ELb0ELb0EEENS1_21CollectiveEpilogueFwdINS6_IJSA_SC_SB_EEES9_SE_SG_Li384ELb0ELb0ELb0ELb0EEENS1_30DynamicPersistentTileSchedulerILi384ELi32ELb0ELb0ELb1EEEEEEEEEvNT_6ParamsE --------------------------
	.section	.nv.info._ZN7cutlass13device_kernelIN5flash11enable_sm90INS1_16FlashAttnFwdSm90INS1_25CollectiveMainloopFwdSm90ILi2EN4cute5tupleIJNS5_1CILi1EEES8_S8_EEENS6_IJNS7_ILi192EEENS7_ILi128EEENS7_ILi64EEEEEELi64ENS_6half_tEfNS_4arch4Sm90ELb0ELb1ELb0ELb0ELb0ELb0ELb0ELb1ELb1ELb0ELb0ELb0EEENS1_21CollectiveEpilogueFwdINS6_IJSA_SC_SB_EEES9_SE_SG_Li384ELb0ELb0ELb0ELb0EEENS1_30DynamicPersistentTileSchedulerILi384ELi32ELb0ELb0ELb1EEEEEEEEEvNT_6ParamsE,"",@"SHT_CUDA_INFO"
	.sectionflags	@""
	.align	4


	//----- nvinfo : EIATTR_CUDA_API_VERSION
	.align		4
        /*0000*/ 	.byte	0x04, 0x37
        /*0002*/ 	.short	(.L_102 - .L_101)
.L_101:
        /*0004*/ 	.word	0x00000082


	//----- nvinfo : EIATTR_KPARAM_INFO
	.align		4
.L_102:
        /*0008*/ 	.byte	0x04, 0x17
        /*000a*/ 	.short	(.L_104 - .L_103)
.L_103:
        /*000c*/ 	.word	0x00000000
        /*0010*/ 	.short	0x0000
        /*0012*/ 	.short	0x0000
        /*0014*/ 	.byte	0x00, 0xf0, 0x01, 0x2e


	//----- nvinfo : EIATTR_SPARSE_MMA_MASK
	.align		4
.L_104:
        /*0018*/ 	.byte	0x03, 0x50
        /*001a*/ 	.short	0x0000


	//----- nvinfo : EIATTR_MAXREG_COUNT
	.align		4
        /*001c*/ 	.byte	0x03, 0x1b
        /*001e*/ 	.short	0x0080


	//----- nvinfo : EIATTR_MERCURY_ISA_VERSION
	.align		4
        /*0020*/ 	.byte	0x03, 0x5f
        /*0022*/ 	.short	0x0101


	//----- nvinfo : EIATTR_VRC_CTA_INIT_COUNT
	.align		4
        /*0024*/ 	.byte	0x02, 0x4a
	.zero		1
	.zero		1


	//----- nvinfo : EIATTR_EXIT_INSTR_OFFSETS
	.align		4
        /*0028*/ 	.byte	0x04, 0x1c
        /*002a*/ 	.short	(.L_106 - .L_105)


	//   ....[0]....
.L_105:
        /*002c*/ 	.word	0x00000010


	//----- nvinfo : EIATTR_MAX_THREADS
	.align		4
.L_106:
        /*0030*/ 	.byte	0x04, 0x05
        /*0032*/ 	.short	(.L_108 - .L_107)
.L_107:
        /*0034*/ 	.word	0x00000200
        /*0038*/ 	.word	0x00000001
        /*003c*/ 	.word	0x00000001


	//----- nvinfo : EIATTR_CBANK_PARAM_SIZE
	.align		4
.L_108:
        /*0040*/ 	.byte	0x03, 0x19
        /*0042*/ 	.short	0x0b80


	//----- nvinfo : EIATTR_PARAM_CBANK
	.align		4
        /*0044*/ 	.byte	0x04, 0x0a
        /*0046*/ 	.short	(.L_110 - .L_109)
	.align		4
.L_109:
        /*0048*/ 	.word	index@(.nv.constant0._ZN7cutlass13device_kernelIN5flash11enable_sm90INS1_16FlashAttnFwdSm90INS1_25CollectiveMainloopFwdSm90ILi2EN4cute5tupleIJNS5_1CILi1EEES8_S8_EEENS6_IJNS7_ILi192EEENS7_ILi128EEENS7_ILi64EEEEEELi64ENS_6half_tEfNS_4arch4Sm90ELb0ELb1ELb0ELb0ELb0ELb0ELb0ELb1ELb1ELb0ELb0ELb0EEENS1_21CollectiveEpilogueFwdINS6_IJSA_SC_SB_EEES9_SE_SG_Li384ELb0ELb0ELb0ELb0EEENS1_30DynamicPersistentTileSchedulerILi384ELi32ELb0ELb0ELb1EEEEEEEEEvNT_6ParamsE)
        /*004c*/ 	.short	0x0380
        /*004e*/ 	.short	0x0b80


	//----- nvinfo : EIATTR_SW_WAR
	.align		4
.L_110:
        /*0050*/ 	.byte	0x04, 0x36
        /*0052*/ 	.short	(.L_112 - .L_111)
.L_111:
        /*0054*/ 	.word	0x00000008
.L_112:


//--------------------- .nv.info._ZN7cutlass13device_kernelIN5flash11enable_sm90INS1_16FlashAttnFwdSm90INS1_25CollectiveMainloopFwdSm90ILi2EN4cute5tupleIJNS5_1CILi1EEES8_S8_EEENS6_IJNS7_ILi192EEENS7_ILi128EEENS7_ILi64EEEEEELi64ENS_6half_tEfNS_4arch4Sm90ELb0ELb1ELb0ELb1ELb0ELb0ELb0ELb1ELb1ELb0ELb0ELb0EEENS1_21CollectiveEpilogueFwdINS6_IJSA_SC_SB_EEES9_SE_SG_Li384ELb1ELb0ELb0ELb0EEENS1_36VarlenDynamicPersistentTileSchedulerILi192ELi128ELi384ELi32ELb0ELb0ELb1ELb1ELb0ELb1EEEEEEEEEvNT_6ParamsE --------------------------
	.section	.nv.info._ZN7cutlass13device_kernelIN5flash11enable_sm90INS1_16FlashAttnFwdSm90INS1_25CollectiveMainloopFwdSm90ILi2EN4cute5tupleIJNS5_1CILi1EEES8_S8_EEENS6_IJNS7_ILi192EEENS7_ILi128EEENS7_ILi64EEEEEELi64ENS_6half_tEfNS_4arch4Sm90ELb0ELb1ELb0ELb1ELb0ELb0ELb0ELb1ELb1ELb0ELb0ELb0EEENS1_21CollectiveEpilogueFwdINS6_IJSA_SC_SB_EEES9_SE_SG_Li384ELb1ELb0ELb0ELb0EEENS1_36VarlenDynamicPersistentTileSchedulerILi192ELi128ELi384ELi32ELb0ELb0ELb1ELb1ELb0ELb1EEEEEEEEEvNT_6ParamsE,"",@"SHT_CUDA_INFO"
	.sectionflags	@""
	.align	4


	//----- nvinfo : EIATTR_CUDA_API_VERSION
	.align		4
        /*0000*/ 	.byte	0x04, 0x37
        /*0002*/ 	.short	(.L_114 - .L_113)
.L_113:
        /*0004*/ 	.word	0x00000082


	//----- nvinfo : EIATTR_KPARAM_INFO
	.align		4
.L_114:
        /*0008*/ 	.byte	0x04, 0x17
        /*000a*/ 	.short	(.L_116 - .L_115)
.L_115:
        /*000c*/ 	.word	0x00000000
        /*0010*/ 	.short	0x0000
        /*0012*/ 	.short	0x0000
        /*0014*/ 	.byte	0x00, 0xf0, 0x01, 0x28


	//----- nvinfo : EIATTR_SPARSE_MMA_MASK
	.align		4
.L_116:
        /*0018*/ 	.byte	0x03, 0x50
        /*001a*/ 	.short	0x0000


	//----- nvinfo : EIATTR_MAXREG_COUNT
	.align		4
        /*001c*/ 	.byte	0x03, 0x1b
        /*001e*/ 	.short	0x0080


	//----- nvinfo : EIATTR_MERCURY_ISA_VERSION
	.align		4
        /*0020*/ 	.byte	0x03, 0x5f
        /*0022*/ 	.short	0x0101


	//----- nvinfo : EIATTR_VRC_CTA_INIT_COUNT
	.align		4
        /*0024*/ 	.byte	0x02, 0x4a
	.zero		1
	.zero		1


	//----- nvinfo : EIATTR_EXIT_INSTR_OFFSETS
	.align		4
        /*0028*/ 	.byte	0x04, 0x1c
        /*002a*/ 	.short	(.L_118 - .L_117)


	//   ....[0]....
.L_117:
        /*002c*/ 	.word	0x00000010


	//----- nvinfo : EIATTR_MAX_THREADS
	.align		4
.L_118:
        /*0030*/ 	.byte	0x04, 0x05
        /*0032*/ 	.short	(.L_120 - .L_119)
.L_119:
        /*0034*/ 	.word	0x00000200
        /*0038*/ 	.word	0x00000001
        /*003c*/ 	.word	0x00000001


	//----- nvinfo : EIATTR_CBANK_PARAM_SIZE
	.align		4
.L_120:
        /*0040*/ 	.byte	0x03, 0x19
        /*0042*/ 	.short	0x0a00


	//----- nvinfo : EIATTR_PARAM_CBANK
	.align		4
        /*0044*/ 	.byte	0x04, 0x0a
        /*0046*/ 	.short	(.L_122 - .L_121)
	.align		4
.L_121:
        /*0048*/ 	.word	index@(.nv.constant0._ZN7cutlass13device_kernelIN5flash11enable_sm90INS1_16FlashAttnFwdSm90INS1_25CollectiveMainloopFwdSm90ILi2EN4cute5tupleIJNS5_1CILi1EEES8_S8_EEENS6_IJNS7_ILi192EEENS7_ILi128EEENS7_ILi64EEEEEELi64ENS_6half_tEfNS_4arch4Sm90ELb0ELb1ELb0ELb1ELb0ELb0ELb0ELb1ELb1ELb0ELb0ELb0EEENS1_21CollectiveEpilogueFwdINS6_IJSA_SC_SB_EEES9_SE_SG_Li384ELb1ELb0ELb0ELb0EEENS1_36VarlenDynamicPersistentTileSchedulerILi192ELi128ELi384ELi32ELb0ELb0ELb1ELb1ELb0ELb1EEEEEEEEEvNT_6ParamsE)
        /*004c*/ 	.short	0x0380
        /*004e*/ 	.short	0x0a00


	//----- nvinfo : EIATTR_SW_WAR
	.align		4
.L_122:
        /*0050*/ 	.byte	0x04, 0x36
        /*0052*/ 	.short	(.L_124 - .L_123)
.L_123:
        /*0054*/ 	.word	0x00000008
.L_124:


//--------------------- .nv.info._ZN7cutlass13device_kernelIN5flash11enable_sm90INS1_16FlashAttnFwdSm90INS1_25CollectiveMainloopFwdSm90ILi2EN4cute5tupleIJNS5_1CILi1EEES8_S8_EEENS6_IJNS7_ILi192EEENS7_ILi128EEENS7_ILi64EEEEEELi64ENS_6half_tEfNS_4arch4Sm90ELb0ELb1ELb0ELb1ELb0ELb1ELb0ELb1ELb1ELb0ELb0ELb0EEENS1_21CollectiveEpilogueFwdINS6_IJSA_SC_SB_EEES9_SE_SG_Li384ELb1ELb0ELb0ELb0EEENS1_36VarlenDynamicPersistentTileSchedulerILi192ELi128ELi384ELi32ELb0ELb0ELb1ELb1ELb0ELb1EEEEEEEEEvNT_6ParamsE --------------------------
	.section	.nv.info._ZN7cutlass13device_kernelIN5flash11enable_sm90INS1_16FlashAttnFwdSm90INS1_25CollectiveMainloopFwdSm90ILi2EN4cute5tupleIJNS5_1CILi1EEES8_S8_EEENS6_IJNS7_ILi192EEENS7_ILi128EEENS7_ILi64EEEEEELi64ENS_6half_tEfNS_4arch4Sm90ELb0ELb1ELb0ELb1ELb0ELb1ELb0ELb1ELb1ELb0ELb0ELb0EEENS1_21CollectiveEpilogueFwdINS6_IJSA_SC_SB_EEES9_SE_SG_Li384ELb1ELb0ELb0ELb0EEENS1_36VarlenDynamicPersistentTileSchedulerILi192ELi128ELi384ELi32ELb0ELb0ELb1ELb1ELb0ELb1EEEEEEEEEvNT_6ParamsE,"",@"SHT_CUDA_INFO"
	.sectionflags	@""
	.align	4


	//----- nvinfo : EIATTR_CUDA_API_VERSION
	.align		4
        /*0000*/ 	.byte	0x04, 0x37
        /*0002*/ 	.short	(.L_126 - .L_125)
.L_125:
        /*0004*/ 	.word	0x00000082


	//----- nvinfo : EIATTR_KPARAM_INFO
	.align		4
.L_126:
        /*0008*/ 	.byte	0x04, 0x17
        /*000a*/ 	.short	(.L_128 - .L_127)
.L_127:
        /*000c*/ 	.word	0x00000000
        /*0010*/ 	.short	0x0000
        /*0012*/ 	.short	0x0000
        /*0014*/ 	.byte	0x00, 0xf0, 0x01, 0x28


	//----- nvinfo : EIATTR_SPARSE_MMA_MASK
	.align		4
.L_128:
        /*0018*/ 	.byte	0x03, 0x50
        /*001a*/ 	.short	0x0000


	//----- nvinfo : EIATTR_MAXREG_COUNT
	.align		4
        /*001c*/ 	.byte	0x03, 0x1b
        /*001e*/ 	.short	0x0080


	//----- nvinfo : EIATTR_MERCURY_ISA_VERSION
	.align		4
        /*0020*/ 	.byte	0x03, 0x5f
        /*0022*/ 	.short	0x0101


	//----- nvinfo : EIATTR_VRC_CTA_INIT_COUNT
	.align		4
        /*0024*/ 	.byte	0x02, 0x4a
	.zero		1
	.zero		1


	//----- nvinfo : EIATTR_EXIT_INSTR_OFFSETS
	.align		4
        /*0028*/ 	.byte	0x04, 0x1c
        /*002a*/ 	.short	(.L_130 - .L_129)


	//   ....[0]....
.L_129:
        /*002c*/ 	.word	0x00000010


	//----- nvinfo : EIATTR_MAX_THREADS
	.align		4
.L_130:
        /*0030*/ 	.byte	0x04, 0x05
        /*0032*/ 	.short	(.L_132 - .L_131)
.L_131:
        /*0034*/ 	.word	0x00000200
        /*0038*/ 	.word	0x00000001
        /*003c*/ 	.word	0x00000001


	//----- nvinfo : EIATTR_CBANK_PARAM_SIZE
	.align		4
.L_132:
        /*0040*/ 	.byte	0x03, 0x19
        /*0042*/ 	.short	0x0a00


	//----- nvinfo : EIATTR_PARAM_CBANK
	.align		4
        /*0044*/ 	.byte	0x04, 0x0a
        /*0046*/ 	.short	(.L_134 - .L_133)
	.align		4
.L_133:
        /*0048*/ 	.word	index@(.nv.constant0._ZN7cutlass13device_kernelIN5flash11enable_sm90INS1_16FlashAttnFwdSm90INS1_25CollectiveMainloopFwdSm90ILi2EN4cute5tupleIJNS5_1CILi1EEES8_S8_EEENS6_IJNS7_ILi192EEENS7_ILi128EEENS7_ILi64EEEEEELi64ENS_6half_tEfNS_4arch4Sm90ELb0ELb1ELb0ELb1ELb0ELb1ELb0ELb1ELb1ELb0ELb0ELb0EEENS1_21CollectiveEpilogueFwdINS6_IJSA_SC_SB_EEES9_SE_SG_Li384ELb1ELb0ELb0ELb0EEENS1_36VarlenDynamicPersistentTileSchedulerILi192ELi128ELi384ELi32ELb0ELb0ELb1ELb1ELb0ELb1EEEEEEEEEvNT_6ParamsE)
        /*004c*/ 	.short	0x0380
        /*004e*/ 	.short	0x0a00


	//----- nvinfo : EIATTR_SW_WAR
	.align		4
.L_134:
        /*0050*/ 	.byte	0x04, 0x36
        /*0052*/ 	.short	(.L_136 - .L_135)
.L_135:
        /*0054*/ 	.word	0x00000008
.L_136:


//--------------------- .nv.info._ZN7cutlass13device_kernelIN5flash11enable_sm90INS1_16FlashAttnFwdSm90INS1_25CollectiveMainloopFwdSm90ILi2EN4cute5tupleIJNS5_1CILi1EEES8_S8_EEENS6_IJNS7_ILi192EEENS7_ILi128EEENS7_ILi64EEEEEELi64ENS_6half_tEfNS_4arch4Sm90ELb1ELb0ELb0ELb0ELb0ELb0ELb0ELb1ELb1ELb0ELb0ELb0EEENS1_21CollectiveEpilogueFwdINS6_IJSA_SC_SB_EEES9_SE_SG_Li384ELb0ELb0ELb0ELb0EEENS1_30DynamicPersistentTileSchedulerILi384ELi32ELb0ELb0ELb1EEEEEEEEEvNT_6ParamsE --------------------------
	.section	.nv.info._ZN7cutlass13device_kernelIN5flash11enable_sm90INS1_16FlashAttnFwdSm90INS1_25CollectiveMainloopFwdSm90ILi2EN4cute5tupleIJNS5_1CILi1EEES8_S8_EEENS6_IJNS7_ILi192EEENS7_ILi128EEENS7_ILi64EEEEEELi64ENS_6half_tEfNS_4arch4Sm90ELb1ELb0ELb0ELb0ELb0ELb0ELb0ELb1ELb1ELb0ELb0ELb0EEENS1_21CollectiveEpilogueFwdINS6_IJSA_SC_SB_EEES9_SE_SG_Li384ELb0ELb0ELb0ELb0EEENS1_30DynamicPersistentTileSchedulerILi384ELi32ELb0ELb0ELb1EEEEEEEEEvNT_6ParamsE,"",@"SHT_CUDA_INFO"
	.sectionflags	@""
	.align	4


	//----- nvinfo : EIATTR_CUDA_API_VERSION
	.align		4
        /*0000*/ 	.byte	0x04, 0x37
        /*0002*/ 	.short	(.L_138 - .L_137)
.L_137:
        /*0004*/ 	.word	0x00000082


	//----- nvinfo : EIATTR_KPARAM_INFO
	.align		4
.L_138:
        /*0008*/ 	.byte	0x04, 0x17
        /*000a*/ 	.short	(.L_140 - .L_139)
.L_139:
        /*000c*/ 	.word	0x00000000
        /*0010*/ 	.short	0x0000
        /*0012*/ 	.short	0x0000
        /*0014*/ 	.byte	0x00, 0xf0, 0x01, 0x2e


	//----- nvinfo : EIATTR_SPARSE_MMA_MASK
	.align		4
.L_140:
        /*0018*/ 	.byte	0x03, 0x50
        /*001a*/ 	.short	0x0000


	//----- nvinfo : EIATTR_MAXREG_COUNT
	.align		4
        /*001c*/ 	.byte	0x03, 0x1b
        /*001e*/ 	.short	0x0080


	//----- nvinfo : EIATTR_MERCURY_ISA_VERSION
	.align		4
        /*0020*/ 	.byte	0x03, 0x5f
        /*0022*/ 	.short	0x0101


	//----- nvinfo : EIATTR_VRC_CTA_INIT_COUNT
	.align		4
        /*0024*/ 	.byte	0x02, 0x4a
	.zero		1
	.zero		1


	//----- nvinfo : EIATTR_EXIT_INSTR_OFFSETS
	.align		4
        /*0028*/ 	.byte	0x04, 0x1c
        /*002a*/ 	.short	(.L_142 - .L_141)


	//   ....[0]....
.L_141:
        /*002c*/ 	.word	0x00000010


	//----- nvinfo : EIATTR_MAX_THREADS
	.align		4
.L_142:
        /*0030*/ 	.byte	0x04, 0x05
        /*0032*/ 	.short	(.L_144 - .L_143)
.L_143:
        /*0034*/ 	.word	0x00000200
        /*0038*/ 	.word	0x00000001
        /*003c*/ 	.word	0x00000001


	//----- nvinfo : EIATTR_CBANK_PARAM_SIZE
	.align		4
.L_144:
        /*0040*/ 	.byte	0x03, 0x19
        /*0042*/ 	.short	0x0b80


	//----- nvinfo : EIATTR_PARAM_CBANK
	.align		4
        /*0044*/ 	.byte	0x04, 0x0a
        /*0046*/ 	.short	(.L_146 - .L_145)
	.align		4
.L_145:
        /*0048*/ 	.word	index@(.nv.constant0._ZN7cutlass13device_kernelIN5flash11enable_sm90INS1_16FlashAttnFwdSm90INS1_25CollectiveMainloopFwdSm90ILi2EN4cute5tupleIJNS5_1CILi1EEES8_S8_EEENS6_IJNS7_ILi192EEENS7_ILi128EEENS7_ILi64EEEEEELi64ENS_6half_tEfNS_4arch4Sm90ELb1ELb0ELb0ELb0ELb0ELb0ELb0ELb1ELb1ELb0ELb0ELb0EEENS1_21CollectiveEpilogueFwdINS6_IJSA_SC_SB_EEES9_SE_SG_Li384ELb0ELb0ELb0ELb0EEENS1_30DynamicPersistentTileSchedulerILi384ELi32ELb0ELb0ELb1EEEEEEEEEvNT_6ParamsE)
        /*004c*/ 	.short	0x0380
        /*004e*/ 	.short	0x0b80


	//----- nvinfo : EIATTR_SW_WAR
	.align		4
.L_146:
        /*0050*/ 	.byte	0x04, 0x36
        /*0052*/ 	.short	(.L_148 - .L_147)
.L_147:
        /*0054*/ 	.word	0x00000008
.L_148:


//--------------------- .nv.info._ZN7cutlass13device_kernelIN5flash11enable_sm90INS1_16FlashAttnFwdSm90INS1_25CollectiveMainloopFwdSm90ILi2EN4cute5tupleIJNS5_1CILi1EEES8_S8_EEENS6_IJNS7_ILi192EEENS7_ILi128EEENS7_ILi64EEEEEELi64ENS_6half_tEfNS_4arch4Sm90ELb1ELb0ELb0ELb1ELb0ELb0ELb0ELb1ELb1ELb0ELb0ELb0EEENS1_21CollectiveEpilogueFwdINS6_IJSA_SC_SB_EEES9_SE_SG_Li384ELb1ELb0ELb0ELb0EEENS1_36VarlenDynamicPersistentTileSchedulerILi192ELi128ELi384ELi32ELb0ELb0ELb1ELb1ELb1ELb1EEEEEEEEEvNT_6ParamsE --------------------------
	.section	.nv.info._ZN7cutlass13device_kernelIN5flash11enable_sm90INS1_16FlashAttnFwdSm90INS1_25CollectiveMainloopFwdSm90ILi2EN4cute5tupleIJNS5_1CILi1EEES8_S8_EEENS6_IJNS7_ILi192EEENS7_ILi128EEENS7_ILi64EEEEEELi64ENS_6half_tEfNS_4arch4Sm90ELb1ELb0ELb0ELb1ELb0ELb0ELb0ELb1ELb1ELb0ELb0ELb0EEENS1_21CollectiveEpilogueFwdINS6_IJSA_SC_SB_EEES9_SE_SG_Li384ELb1ELb0ELb0ELb0EEENS1_36VarlenDynamicPersistentTileSchedulerILi192ELi128ELi384ELi32ELb0ELb0ELb1ELb1ELb1ELb1EEEEEEEEEvNT_6ParamsE,"",@"SHT_CUDA_INFO"
	.sectionflags	@""
	.align	4


	//----- nvinfo : EIATTR_CUDA_API_VERSION
	.align		4
        /*0000*/ 	.byte	0x04, 0x37
        /*0002*/ 	.short	(.L_150 - .L_149)
.L_149:
        /*0004*/ 	.word	0x00000082


	//----- nvinfo : EIATTR_KPARAM_INFO
	.align		4
.L_150:
        /*0008*/ 	.byte	0x04, 0x17
        /*000a*/ 	.short	(.L_152 - .L_151)
.L_151:
        /*000c*/ 	.word	0x00000000
        /*0010*/ 	.short	0x0000
        /*0012*/ 	.short	0x0000
        /*0014*/ 	.byte	0x00, 0xf0, 0x01, 0x28


	//----- nvinfo : EIATTR_SPARSE_MMA_MASK
	.align		4
.L_152:
        /*0018*/ 	.byte	0x03, 0x50
        /*001a*/ 	.short	0x0000


	//----- nvinfo : EIATTR_MAXREG_COUNT
	.align		4
        /*001c*/ 	.byte	0x03, 0x1b
        /*001e*/ 	.short	0x0080


	//----- nvinfo : EIATTR_MERCURY_ISA_VERSION
	.align		4
        /*0020*/ 	.byte	0x03, 0x5f
        /*0022*/ 	.short	0x0101


	//----- nvinfo : EIATTR_VRC_CTA_INIT_COUNT
	.align		4
        /*0024*/ 	.byte	0x02, 0x4a
	.zero		1
	.zero		1


	//----- nvinfo : EIATTR_EXIT_INSTR_OFFSETS
	.align		4
        /*0028*/ 	.byte	0x04, 0x1c
        /*002a*/ 	.short	(.L_154 - .L_153)


	//   ....[0]....
.L_153:
        /*002c*/ 	.word	0x00000010


	//----- nvinfo : EIATTR_MAX_THREADS
	.align		4
.L_154:
        /*0030*/ 	.byte	0x04, 0x05
        /*0032*/ 	.short	(.L_156 - .L_155)
.L_155:
        /*0034*/ 	.word	0x00000200
        /*0038*/ 	.word	0x00000001
        /*003c*/ 	.word	0x00000001


	//----- nvinfo : EIATTR_CBANK_PARAM_SIZE
	.align		4
.L_156:
        /*0040*/ 	.byte	0x03, 0x19
        /*0042*/ 	.short	0x0a00


	//----- nvinfo : EIATTR_PARAM_CBANK
	.align		4
        /*0044*/ 	.byte	0x04, 0x0a
        /*0046*/ 	.short	(.L_158 - .L_157)
	.align		4
.L_157:
        /*0048*/ 	.word	index@(.nv.constant0._ZN7cutlass13device_kernelIN5flash11enable_sm90INS1_16FlashAttnFwdSm90INS1_25CollectiveMainloopFwdSm90ILi2EN4cute5tupleIJNS5_1CILi1EEES8_S8_EEENS6_IJNS7_ILi192EEENS7_ILi128EEENS7_ILi64EEEEEELi64ENS_6half_tEfNS_4arch4Sm90ELb1ELb0ELb0ELb1ELb0ELb0ELb0ELb1ELb1ELb0ELb0ELb0EEENS1_21CollectiveEpilogueFwdINS6_IJSA_SC_SB_EEES9_SE_SG_Li384ELb1ELb0ELb0ELb0EEENS1_36VarlenDynamicPersistentTileSchedulerILi192ELi128ELi384ELi32ELb0ELb0ELb1ELb1ELb1ELb1EEEEEEEEEvNT_6ParamsE)
        /*004c*/ 	.short	0x0380
        /*004e*/ 	.short	0x0a00


	//----- nvinfo : EIATTR_SW_WAR
	.align		4
.L_158:
        /*0050*/ 	.byte	0x04, 0x36
        /*0052*/ 	.short	(.L_160 - .L_159)
.L_159:
        /*0054*/ 	.word	0x00000008
.L_160:


//--------------------- .nv.info._ZN7cutlass13device_kernelIN5flash11enable_sm90INS1_16FlashAttnFwdSm90INS1_25CollectiveMainloopFwdSm90ILi2EN4cute5tupleIJNS5_1CILi1EEES8_S8_EEENS6_IJNS7_ILi192EEENS7_ILi128EEENS7_ILi64EEEEEELi64ENS_6half_tEfNS_4arch4Sm90ELb1ELb0ELb0ELb1ELb0ELb1ELb0ELb1ELb1ELb0ELb0ELb0EEENS1_21CollectiveEpilogueFwdINS6_IJSA_SC_SB_EEES9_SE_SG_Li384ELb1ELb0ELb0ELb0EEENS1_36VarlenDynamicPersistentTileSchedulerILi192ELi128ELi384ELi32ELb0ELb0ELb1ELb1ELb1ELb1EEEEEEEEEvNT_6ParamsE --------------------------
	.section	.nv.info._ZN7cutlass13device_kernelIN5flash11enable_sm90INS1_16FlashAttnFwdSm90INS1_25CollectiveMainloopFwdSm90ILi2EN4cute5tupleIJNS5_1CILi1EEES8_S8_EEENS6_IJNS7_ILi192EEENS7_ILi128EEENS7_ILi64EEEEEELi64ENS_6half_tEfNS_4arch4Sm90ELb1ELb0ELb0ELb1ELb0ELb1ELb0ELb1ELb1ELb0ELb0ELb0EEENS1_21CollectiveEpilogueFwdINS6_IJSA_SC_SB_EEES9_SE_SG_Li384ELb1ELb0ELb0ELb0EEENS1_36VarlenDynamicPersistentTileSchedulerILi192ELi128ELi384ELi32ELb0ELb0ELb1ELb1ELb1ELb1EEEEEEEEEvNT_6ParamsE,"",@"SHT_CUDA_INFO"
	.sectionflags	@""
	.align	4


	//----- nvinfo : EIATTR_CUDA_API_VERSION
	.align		4
        /*0000*/ 	.byte	0x04, 0x37
        /*0002*/ 	.short	(.L_162 - .L_161)
.L_161:
        /*0004*/ 	.word	0x00000082


	//----- nvinfo : EIATTR_KPARAM_INFO
	.align		4
.L_162:
        /*0008*/ 	.byte	0x04, 0x17
        /*000a*/ 	.short	(.L_164 - .L_163)
.L_163:
        /*000c*/ 	.word	0x00000000
        /*0010*/ 	.short	0x0000
        /*0012*/ 	.short	0x0000
        /*0014*/ 	.byte	0x00, 0xf0, 0x01, 0x28


	//----- nvinfo : EIATTR_SPARSE_MMA_MASK
	.align		4
.L_164:
        /*0018*/ 	.byte	0x03, 0x50
        /*001a*/ 	.short	0x0000


	//----- nvinfo : EIATTR_MAXREG_COUNT
	.align		4
        /*001c*/ 	.byte	0x03, 0x1b
        /*001e*/ 	.short	0x0080


	//----- nvinfo : EIATTR_MERCURY_ISA_VERSION
	.align		4
        /*0020*/ 	.byte	0x03, 0x5f
        /*0022*/ 	.short	0x0101


	//----- nvinfo : EIATTR_VRC_CTA_INIT_COUNT
	.align		4
        /*0024*/ 	.byte	0x02, 0x4a
	.zero		1
	.zero		1


	//----- nvinfo : EIATTR_EXIT_INSTR_OFFSETS
	.align		4
        /*0028*/ 	.byte	0x04, 0x1c
        /*002a*/ 	.short	(.L_166 - .L_165)


	//   ....[0]....
.L_165:
        /*002c*/ 	.word	0x00000010


	//----- nvinfo : EIATTR_MAX_THREADS
	.align		4
.L_166:
        /*0030*/ 	.byte	0x04, 0x05
        /*0032*/ 	.short	(.L_168 - .L_167)
.L_167:
        /*0034*/ 	.word	0x00000200
        /*0038*/ 	.word	0x00000001
        /*003c*/ 	.word	0x00000001


	//----- nvinfo : EIATTR_CBANK_PARAM_SIZE
	.align		4
.L_168:
        /*0040*/ 	.byte	0x03, 0x19
        /*0042*/ 	.short	0x0a00


	//----- nvinfo : EIATTR_PARAM_CBANK
	.align		4
        /*0044*/ 	.byte	0x04, 0x0a
        /*0046*/ 	.short	(.L_170 - .L_169)
	.align		4
.L_169:
        /*0048*/ 	.word	index@(.nv.constant0._ZN7cutlass13device_kernelIN5flash11enable_sm90INS1_16FlashAttnFwdSm90INS1_25CollectiveMainloopFwdSm90ILi2EN4cute5tupleIJNS5_1CILi1EEES8_S8_EEENS6_IJNS7_ILi192EEENS7_ILi128EEENS7_ILi64EEEEEELi64ENS_6half_tEfNS_4arch4Sm90ELb1ELb0ELb0ELb1ELb0ELb1ELb0ELb1ELb1ELb0ELb0ELb0EEENS1_21CollectiveEpilogueFwdINS6_IJSA_SC_SB_EEES9_SE_SG_Li384ELb1ELb0ELb0ELb0EEENS1_36VarlenDynamicPersistentTileSchedulerILi192ELi128ELi384ELi32ELb0ELb0ELb1ELb1ELb1ELb1EEEEEEEEEvNT_6ParamsE)
        /*004c*/ 	.short	0x0380
        /*004e*/ 	.short	0x0a00


	//----- nvinfo : EIATTR_SW_WAR
	.align		4
.L_170:
        /*0050*/ 	.byte	0x04, 0x36
        /*0052*/ 	.short	(.L_172 - .L_171)
.L_171:
        /*0054*/ 	.word	0x00000008
.L_172:


//--------------------- .nv.callgraph             --------------------------
	.section	.nv.callgraph,"",@"SHT_CUDA_CALLGRAPH"
	.align	4
	.sectionentsize	8
	.align		4
        /*0000*/ 	.word	0x00000000
	.align		4
        /*0004*/ 	.word	0xffffffff
	.align		4
        /*0008*/ 	.word	0x00000000
	.align		4
        /*000c*/ 	.word	0xfffffffe
	.align		4
        /*0010*/ 	.word	0x00000000
	.align		4
        /*0014*/ 	.word	0xfffffffd
	.align		4
        /*0018*/ 	.word	0x00000000
	.align		4
        /*001c*/ 	.word	0xfffffffc


//--------------------- .nv.constant4             --------------------------
	.section	.nv.constant4,"a",@progbits
	.align	8
	.align		8
.nv.constant4:
        /*0000*/ 	.dword	_ZN65_INTERNAL_93c7e9e2_29_flash_fwd_hdim64_fp16_sm90_cu_e763cb1e_36564cuda3std3__45__cpo5beginE
	.align		8
        /*0008*/ 	.dword	_ZN65_INTERNAL_93c7e9e2_29_flash_fwd_hdim64_fp16_sm90_cu_e763cb1e_36564cuda3std3__45__cpo3endE
	.align		8
        /*0010*/ 	.dword	_ZN65_INTERNAL_93c7e9e2_29_flash_fwd_hdim64_fp16_sm90_cu_e763cb1e_36564cuda3std3__45__cpo6cbeginE
	.align		8
        /*0018*/ 	.dword	_ZN65_INTERNAL_93c7e9e2_29_flash_fwd_hdim64_fp16_sm90_cu_e763cb1e_36564cuda3std3__45__cpo4cendE
	.align		8
        /*0020*/ 	.dword	_ZN65_INTERNAL_93c7e9e2_29_flash_fwd_hdim64_fp16_sm90_cu_e763cb1e_36564cuda3std3__467_GLOBAL__N__93c7e9e2_29_flash_fwd_hdim64_fp16_sm90_cu_e763cb1e_36566ignoreE
	.align		8
        /*0028*/ 	.dword	_ZN65_INTERNAL_93c7e9e2_29_flash_fwd_hdim64_fp16_sm90_cu_e763cb1e_36564cuda3std3__419piecewise_constructE
	.align		8
        /*0030*/ 	.dword	_ZN65_INTERNAL_93c7e9e2_29_flash_fwd_hdim64_fp16_sm90_cu_e763cb1e_36564cuda3std3__48in_placeE
	.align		8
        /*0038*/ 	.dword	_ZN65_INTERNAL_93c7e9e2_29_flash_fwd_hdim64_fp16_sm90_cu_e763cb1e_36564cuda3std6ranges3__45__cpo4swapE
	.align		8
        /*0040*/ 	.dword	_ZN65_INTERNAL_93c7e9e2_29_flash_fwd_hdim64_fp16_sm90_cu_e763cb1e_36564cuda3std6ranges3__45__cpo9iter_moveE
	.align		8
        /*0048*/ 	.dword	_ZN65_INTERNAL_93c7e9e2_29_flash_fwd_hdim64_fp16_sm90_cu_e763cb1e_36564cute7productE
	.align		8
        /*0050*/ 	.dword	_ZN65_INTERNAL_93c7e9e2_29_flash_fwd_hdim64_fp16_sm90_cu_e763cb1e_36564cute1_E


//--------------------- .text._ZN7cutlass13device_kernelIN5flash11enable_sm90INS1_16FlashAttnFwdSm90INS1_25CollectiveMainloopFwdSm90ILi2EN4cute5tupleIJNS5_1CILi1EEES8_S8_EEENS6_IJNS7_ILi192EEESA_NS7_ILi64EEEEEELi64ENS_6half_tEfNS_4arch4Sm90ELb0ELb0ELb0ELb0ELb0ELb0ELb0ELb0ELb1ELb0ELb0ELb0EEENS1_21CollectiveEpilogueFwdINS6_IJSA_SB_SA_EEES9_SD_SF_Li384ELb0ELb0ELb0ELb0EEENS1_29StaticPersistentTileSchedulerILb0EEEEEEEEEvNT_6ParamsE --------------------------
	.section	.text._ZN7cutlass13device_kernelIN5flash11enable_sm90INS1_16FlashAttnFwdSm90INS1_25CollectiveMainloopFwdSm90ILi2EN4cute5tupleIJNS5_1CILi1EEES8_S8_EEENS6_IJNS7_ILi192EEESA_NS7_ILi64EEEEEELi64ENS_6half_tEfNS_4arch4Sm90ELb0ELb0ELb0ELb0ELb0ELb0ELb0ELb0ELb1ELb0ELb0ELb0EEENS1_21CollectiveEpilogueFwdINS6_IJSA_SB_SA_EEES9_SD_SF_Li384ELb0ELb0ELb0ELb0EEENS1_29StaticPersistentTileSchedulerILb0EEEEEEEEEvNT_6ParamsE,"ax",@progbits
	.align	128
.text._ZN7cutlass13device_kernelIN5flash11enable_sm90INS1_16FlashAttnFwdSm90INS1_25CollectiveMainloopFwdSm90ILi2EN4cute5tupleIJNS5_1CILi1EEES8_S8_EEENS6_IJNS7_ILi192EEESA_NS7_ILi64EEEEEELi64ENS_6half_tEfNS_4arch4Sm90ELb0ELb0ELb0ELb0ELb0ELb0ELb0ELb0ELb1ELb0ELb0ELb0EEENS1_21CollectiveEpilogueFwdINS6_IJSA_SB_SA_EEES9_SD_SF_Li384ELb0ELb0ELb0ELb0EEENS1_29StaticPersistentTileSchedulerILb0EEEEEEEEEvNT_6ParamsE:
        .type           _ZN7cutlass13device_kernelIN5flash11enable_sm90INS1_16FlashAttnFwdSm90INS1_25CollectiveMainloopFwdSm90ILi2EN4cute5tupleIJNS5_1CILi1EEES8_S8_EEENS6_IJNS7_ILi192EEESA_NS7_ILi64EEEEEELi64ENS_6half_tEfNS_4arch4Sm90ELb0ELb0ELb0ELb0ELb0ELb0ELb0ELb0ELb1ELb0ELb0ELb0EEENS1_21CollectiveEpilogueFwdINS6_IJSA_SB_SA_EEES9_SD_SF_Li384ELb0ELb0ELb0ELb0EEENS1_29StaticPersistentTileSchedulerILb0EEEEEEEEEvNT_6ParamsE,@function
        .size           _ZN7cutlass13device_kernelIN5flash11enable_sm90INS1_16FlashAttnFwdSm90INS1_25CollectiveMainloopFwdSm90ILi2EN4cute5tupleIJNS5_1CILi1EEES8_S8_EEENS6_IJNS7_ILi192EEESA_NS7_ILi64EEEEEELi64ENS_6half_tEfNS_4arch4Sm90ELb0ELb0ELb0ELb0ELb0ELb0ELb0ELb0ELb1ELb0ELb0ELb0EEENS1_21CollectiveEpilogueFwdINS6_IJSA_SB_SA_EEES9_SD_SF_Li384ELb0ELb0ELb0ELb0EEENS1_29StaticPersistentTileSchedulerILb0EEEEEEEEEvNT_6ParamsE,(.L_x_9 - _ZN7cutlass13device_kernelIN5flash11enable_sm90INS1_16FlashAttnFwdSm90INS1_25CollectiveMainloopFwdSm90ILi2EN4cute5tupleIJNS5_1CILi1EEES8_S8_EEENS6_IJNS7_ILi192EEESA_NS7_ILi64EEEEEELi64ENS_6half_tEfNS_4arch4Sm90ELb0ELb0ELb0ELb0ELb0ELb0ELb0ELb0ELb1ELb0ELb0ELb0EEENS1_21CollectiveEpilogueFwdINS6_IJSA_SB_SA_EEES9_SD_SF_Li384ELb0ELb0ELb0ELb0EEENS1_29StaticPersistentTileSchedulerILb0EEEEEEEEEvNT_6ParamsE)
        .other          _ZN7cutlass13device_kernelIN5flash11enable_sm90INS1_16FlashAttnFwdSm90INS1_25CollectiveMainloopFwdSm90ILi2EN4cute5tupleIJNS5_1CILi1EEES8_S8_EEENS6_IJNS7_ILi192EEESA_NS7_ILi64EEEEEELi64ENS_6half_tEfNS_4arch4Sm90ELb0ELb0ELb0ELb0ELb0ELb0ELb0ELb0ELb1ELb0ELb0ELb0EEENS1_21CollectiveEpilogueFwdINS6_IJSA_SB_SA_EEES9_SD_SF_Li384ELb0ELb0ELb0ELb0EEENS1_29StaticPersistentTileSchedulerILb0EEEEEEEEEvNT_6ParamsE,@"STO_CUDA_ENTRY STV_DEFAULT"
_ZN7cutlass13device_kernelIN5flash11enable_sm90INS1_16FlashAttnFwdSm90INS1_25CollectiveMainloopFwdSm90ILi2EN4cute5tupleIJNS5_1CILi1EEES8_S8_EEENS6_IJNS7_ILi192EEESA_NS7_ILi64EEEEEELi64ENS_6half_tEfNS_4arch4Sm90ELb0ELb0ELb0ELb0ELb0ELb0ELb0ELb0ELb1ELb0ELb0ELb0EEENS1_21CollectiveEpilogueFwdINS6_IJSA_SB_SA_EEES9_SD_SF_Li384ELb0ELb0ELb0ELb0EEENS1_29StaticPersistentTileSchedulerILb0EEEEEEEEEvNT_6ParamsE:
[----:B------:R-:W-:Y:S01]  /*0000*/  LDC R1, c[0x0][0x37c] ;  /* 0x0000df00ff017b82 */ /* 0x000fe20000000800 */
[----:B------:R-:W-:Y:S05]  /*0010*/  EXIT ;  /* 0x000000000000794d */ /* 0x000fea0003800000 */
.L_x_0:
[----:B------:R-:W-:-:S00]  /*0020*/  BRA `(.L_x_0) ;  /* 0xfffffffc00fc7947 */ /* 0x000fc0000383ffff */
[----:B------:R-:W-:-:S00]  /*0030*/  NOP ;  /* 0x0000000000007918 */ /* 0x000fc00000000000 */
        /* <DEDUP_REMOVED lines=12> */
.L_x_9:


//--------------------- .text._ZN7cutlass13device_kernelIN5flash11enable_sm90INS1_16FlashAttnFwdSm90INS1_25CollectiveMainloopFwdSm90ILi2EN4cute5tupleIJNS5_1CILi1EEES8_S8_EEENS6_IJNS7_ILi192EEESA_NS7_ILi64EEEEEELi64ENS_6half_tEfNS_4arch4Sm90ELb0ELb0ELb0ELb1ELb0ELb0ELb0ELb0ELb1ELb0ELb0ELb0EEENS1_21CollectiveEpilogueFwdINS6_IJSA_SB_SA_EEES9_SD_SF_Li384ELb1ELb0ELb0ELb0EEENS1_36VarlenDynamicPersistentTileSchedulerILi192ELi192ELi384ELi32ELb0ELb0ELb1ELb0ELb1ELb1EEEEEEEEEvNT_6ParamsE --------------------------
	.section	.text._ZN7cutlass13device_kernelIN5flash11enable_sm90INS1_16FlashAttnFwdSm90INS1_25CollectiveMainloopFwdSm90ILi2EN4cute5tupleIJNS5_1CILi1EEES8_S8_EEENS6_IJNS7_ILi192EEESA_NS7_ILi64EEEEEELi64ENS_6half_tEfNS_4arch4Sm90ELb0ELb0ELb0ELb1ELb0ELb0ELb0ELb0ELb1ELb0ELb0ELb0EEENS1_21CollectiveEpilogueFwdINS6_IJSA_SB_SA_EEES9_SD_SF_Li384ELb1ELb0ELb0ELb0EEENS1_36VarlenDynamicPersistentTileSchedulerILi192ELi192ELi384ELi32ELb0ELb0ELb1ELb0ELb1ELb1EEEEEEEEEvNT_6ParamsE,"ax",@progbits
	.align	128
.text._ZN7cutlass13device_kernelIN5flash11enable_sm90INS1_16FlashAttnFwdSm90INS1_25CollectiveMainloopFwdSm90ILi2EN4cute5tupleIJNS5_1CILi1EEES8_S8_EEENS6_IJNS7_ILi192EEESA_NS7_ILi64EEEEEELi64ENS_6half_tEfNS_4arch4Sm90ELb0ELb0ELb0ELb1ELb0ELb0ELb0ELb0ELb1ELb0ELb0ELb0EEENS1_21CollectiveEpilogueFwdINS6_IJSA_SB_SA_EEES9_SD_SF_Li384ELb1ELb0ELb0ELb0EEENS1_36VarlenDynamicPersistentTileSchedulerILi192ELi192ELi384ELi32ELb0ELb0ELb1ELb0ELb1ELb1EEEEEEEEEvNT_6ParamsE:
        .type           _ZN7cutlass13device_kernelIN5flash11enable_sm90INS1_16FlashAttnFwdSm90INS1_25CollectiveMainloopFwdSm90ILi2EN4cute5tupleIJNS5_1CILi1EEES8_S8_EEENS6_IJNS7_ILi192EEESA_NS7_ILi64EEEEEELi64ENS_6half_tEfNS_4arch4Sm90ELb0ELb0ELb0ELb1ELb0ELb0ELb0ELb0ELb1ELb0ELb0ELb0EEENS1_21CollectiveEpilogueFwdINS6_IJSA_SB_SA_EEES9_SD_SF_Li384ELb1ELb0ELb0ELb0EEENS1_36VarlenDynamicPersistentTileSchedulerILi192ELi192ELi384ELi32ELb0ELb0ELb1ELb0ELb1ELb1EEEEEEEEEvNT_6ParamsE,@function
        .size           _ZN7cutlass13device_kernelIN5flash11enable_sm90INS1_16FlashAttnFwdSm90INS1_25CollectiveMainloopFwdSm90ILi2EN4cute5tupleIJNS5_1CILi1EEES8_S8_EEENS6_IJNS7_ILi192EEESA_NS7_ILi64EEEEEELi64ENS_6half_tEfNS_4arch4Sm90ELb0ELb0ELb0ELb1ELb0ELb0ELb0ELb0ELb1ELb0ELb0ELb0EEENS1_21CollectiveEpilogueFwdINS6_IJSA_SB_SA_EEES9_SD_SF_Li384ELb1ELb0ELb0ELb0EEENS1_36VarlenDynamicPersistentTileSchedulerILi192ELi192ELi384ELi32ELb0ELb0ELb1ELb0ELb1ELb1EEEEEEEEEvNT_6ParamsE,(.L_x_10 - _ZN7cutlass13device_kernelIN5flash11enable_sm90INS1_16FlashAttnFwdSm90INS1_25CollectiveMainloopFwdSm90ILi2EN4cute5tupleIJNS5_1CILi1EEES8_S8_EEENS6_IJNS7_ILi192EEESA_NS7_ILi64EEEEEELi64ENS_6half_tEfNS_4arch4Sm90ELb0ELb0ELb0ELb1ELb0ELb0ELb0ELb0ELb1ELb0ELb0ELb0EEENS1_21CollectiveEpilogueFwdINS6_IJSA_SB_SA_EEES9_SD_SF_Li384ELb1ELb0ELb0ELb0EEENS1_36VarlenDynamicPersistentTileSchedulerILi192ELi192ELi384ELi32ELb0ELb0ELb1ELb0ELb1ELb1EEEEEEEEEvNT_6ParamsE)
        .other          _ZN7cutlass13device_kernelIN5flash11enable_sm90INS1_16FlashAttnFwdSm90INS1_25CollectiveMainloopFwdSm90ILi2EN4cute5tupleIJNS5_1CILi1EEES8_S8_EEENS6_IJNS7_ILi192EEESA_NS7_ILi64EEEEEELi64ENS_6half_tEfNS_4arch4Sm90ELb0ELb0ELb0ELb1ELb0ELb0ELb0ELb0ELb1ELb0ELb0ELb0EEENS1_21CollectiveEpilogueFwdINS6_IJSA_SB_SA_EEES9_SD_SF_Li384ELb1ELb0ELb0ELb0EEENS1_36VarlenDynamicPersistentTileSchedulerILi192ELi192ELi384ELi32ELb0ELb0ELb1ELb0ELb1ELb1EEEEEEEEEvNT_6ParamsE,@"STO_CUDA_ENTRY STV_DEFAULT"
_ZN7cutlass13device_kernelIN5flash11enable_sm90INS1_16FlashAttnFwdSm90INS1_25CollectiveMainloopFwdSm90ILi2EN4cute5tupleIJNS5_1CILi1EEES8_S8_EEENS6_IJNS7_ILi192EEESA_NS7_ILi64EEEEEELi64ENS_6half_tEfNS_4arch4Sm90ELb0ELb0ELb0ELb1ELb0ELb0ELb0ELb0ELb1ELb0ELb0ELb0EEENS1_21CollectiveEpilogueFwdINS6_IJSA_SB_SA_EEES9_SD_SF_Li384ELb1ELb0ELb0ELb0EEENS1_36VarlenDynamicPersistentTileSchedulerILi192ELi192ELi384ELi32ELb0ELb0ELb1ELb0ELb1ELb1EEEEEEEEEvNT_6ParamsE:
[----:B------:R-:W-:Y:S01]  /*0000*/  LDC R1, c[0x0][0x37c] ;  /* 0x0000df00ff017b82 */ /* 0x000fe20000000800 */
[----:B------:R-:W-:Y:S05]  /*0010*/  EXIT ;  /* 0x000000000000794d */ /* 0x000fea0003800000 */
.L_x_1:
        /* <DEDUP_REMOVED lines=14> */
.L_x_10:


//--------------------- .text._ZN7cutlass13device_kernelIN5flash11enable_sm90INS1_16FlashAttnFwdSm90INS1_25CollectiveMainloopFwdSm90ILi2EN4cute5tupleIJNS5_1CILi1EEES8_S8_EEENS6_IJNS7_ILi192EEESA_NS7_ILi64EEEEEELi64ENS_6half_tEfNS_4arch4Sm90ELb0ELb0ELb0ELb1ELb0ELb1ELb0ELb0ELb1ELb0ELb0ELb0EEENS1_21CollectiveEpilogueFwdINS6_IJSA_SB_SA_EEES9_SD_SF_Li384ELb1ELb0ELb0ELb0EEENS1_36VarlenDynamicPersistentTileSchedulerILi192ELi192ELi384ELi32ELb0ELb0ELb1ELb0ELb1ELb1EEEEEEEEEvNT_6ParamsE --------------------------
	.section	.text._ZN7cutlass13device_kernelIN5flash11enable_sm90INS1_16FlashAttnFwdSm90INS1_25CollectiveMainloopFwdSm90ILi2EN4cute5tupleIJNS5_1CILi1EEES8_S8_EEENS6_IJNS7_ILi192EEESA_NS7_ILi64EEEEEELi64ENS_6half_tEfNS_4arch4Sm90ELb0ELb0ELb0ELb1ELb0ELb1ELb0ELb0ELb1ELb0ELb0ELb0EEENS1_21CollectiveEpilogueFwdINS6_IJSA_SB_SA_EEES9_SD_SF_Li384ELb1ELb0ELb0ELb0EEENS1_36VarlenDynamicPersistentTileSchedulerILi192ELi192ELi384ELi32ELb0ELb0ELb1ELb0ELb1ELb1EEEEEEEEEvNT_6ParamsE,"ax",@progbits
	.align	128
.text._ZN7cutlass13device_kernelIN5flash11enable_sm90INS1_16FlashAttnFwdSm90INS1_25CollectiveMainloopFwdSm90ILi2EN4cute5tupleIJNS5_1CILi1EEES8_S8_EEENS6_IJNS7_ILi192EEESA_NS7_ILi64EEEEEELi64ENS_6half_tEfNS_4arch4Sm90ELb0ELb0ELb0ELb1ELb0ELb1ELb0ELb0ELb1ELb0ELb0ELb0EEENS1_21CollectiveEpilogueFwdINS6_IJSA_SB_SA_EEES9_SD_SF_Li384ELb1ELb0ELb0ELb0EEENS1_36VarlenDynamicPersistentTileSchedulerILi192ELi192ELi384ELi32ELb0ELb0ELb1ELb0ELb1ELb1EEEEEEEEEvNT_6ParamsE:
        .type           _ZN7cutlass13device_kernelIN5flash11enable_sm90INS1_16FlashAttnFwdSm90INS1_25CollectiveMainloopFwdSm90ILi2EN4cute5tupleIJNS5_1CILi1EEES8_S8_EEENS6_IJNS7_ILi192EEESA_NS7_ILi64EEEEEELi64ENS_6half_tEfNS_4arch4Sm90ELb0ELb0ELb0ELb1ELb0ELb1ELb0ELb0ELb1ELb0ELb0ELb0EEENS1_21CollectiveEpilogueFwdINS6_IJSA_SB_SA_EEES9_SD_SF_Li384ELb1ELb0ELb0ELb0EEENS1_36VarlenDynamicPersistentTileSchedulerILi192ELi192ELi384ELi32ELb0ELb0ELb1ELb0ELb1ELb1EEEEEEEEEvNT_6ParamsE,@function
        .size           _ZN7cutlass13device_kernelIN5flash11enable_sm90INS1_16FlashAttnFwdSm90INS1_25CollectiveMainloopFwdSm90ILi2EN4cute5tupleIJNS5_1CILi1EEES8_S8_EEENS6_IJNS7_ILi192EEESA_NS7_ILi64EEEEEELi64ENS_6half_tEfNS_4arch4Sm90ELb0ELb0ELb0ELb1ELb0ELb1ELb0ELb0ELb1ELb0ELb0ELb0EEENS1_21CollectiveEpilogueFwdINS6_IJSA_SB_SA_EEES9_SD_SF_Li384ELb1ELb0ELb0ELb0EEENS1_36VarlenDynamicPersistentTileSchedulerILi192ELi192ELi384ELi32ELb0ELb0ELb1ELb0ELb1ELb1EEEEEEEEEvNT_6ParamsE,(.L_x_11 - _ZN7cutlass13device_kernelIN5flash11enable_sm90INS1_16FlashAttnFwdSm90INS1_25CollectiveMainloopFwdSm90ILi2EN4cute5tupleIJNS5_1CILi1EEES8_S8_EEENS6_IJNS7_ILi192EEESA_NS7_ILi64EEEEEELi64ENS_6half_tEfNS_4arch4Sm90ELb0ELb0ELb0ELb1ELb0ELb1ELb0ELb0ELb1ELb0ELb0ELb0EEENS1_21CollectiveEpilogueFwdINS6_IJSA_SB_SA_EEES9_SD_SF_Li384ELb1ELb0ELb0ELb0EEENS1_36VarlenDynamicPersistentTileSchedulerILi192ELi192ELi384ELi32ELb0ELb0ELb1ELb0ELb1ELb1EEEEEEEEEvNT_6ParamsE)
        .other          _ZN7cutlass13device_kernelIN5flash11enable_sm90INS1_16FlashAttnFwdSm90INS1_25CollectiveMainloopFwdSm90ILi2EN4cute5tupleIJNS5_1CILi1EEES8_S8_EEENS6_IJNS7_ILi192EEESA_NS7_ILi64EEEEEELi64ENS_6half_tEfNS_4arch4Sm90ELb0ELb0ELb0ELb1ELb0ELb1ELb0ELb0ELb1ELb0ELb0ELb0EEENS1_21CollectiveEpilogueFwdINS6_IJSA_SB_SA_EEES9_SD_SF_Li384ELb1ELb0ELb0ELb0EEENS1_36VarlenDynamicPersistentTileSchedulerILi192ELi192ELi384ELi32ELb0ELb0ELb1ELb0ELb1ELb1EEEEEEEEEvNT_6ParamsE,@"STO_CUDA_ENTRY STV_DEFAULT"
_ZN7cutlass13device_kernelIN5flash11enable_sm90INS1_16FlashAttnFwdSm90INS1_25CollectiveMainloopFwdSm90ILi2EN4cute5tupleIJNS5_1CILi1EEES8_S8_EEENS6_IJNS7_ILi192EEESA_NS7_ILi64EEEEEELi64ENS_6half_tEfNS_4arch4Sm90ELb0ELb0ELb0ELb1ELb0ELb1ELb0ELb0ELb1ELb0ELb0ELb0EEENS1_21CollectiveEpilogueFwdINS6_IJSA_SB_SA_EEES9_SD_SF_Li384ELb1ELb0ELb0ELb0EEENS1_36VarlenDynamicPersistentTileSchedulerILi192ELi192ELi384ELi32ELb0ELb0ELb1ELb0ELb1ELb1EEEEEEEEEvNT_6ParamsE:
[----:B------:R-:W-:Y:S01]  /*0000*/  LDC R1, c[0x0][0x37c] ;  /* 0x0000df00ff017b82 */ /* 0x000fe20000000800 */
[----:B------:R-:W-:Y:S05]  /*0010*/  EXIT ;  /* 0x000000000000794d */ /* 0x000fea0003800000 */
.L_x_2:
        /* <DEDUP_REMOVED lines=14> */
.L_x_11:


//--------------------- .text._ZN7cutlass13device_kernelIN5flash11enable_sm90INS1_16FlashAttnFwdSm90INS1_25CollectiveMainloopFwdSm90ILi2EN4cute5tupleIJNS5_1CILi1EEES8_S8_EEENS6_IJNS7_ILi192EEENS7_ILi128EEENS7_ILi64EEEEEELi64ENS_6half_tEfNS_4arch4Sm90ELb0ELb1ELb0ELb0ELb0ELb0ELb0ELb1ELb1ELb0ELb0ELb0EEENS1_21CollectiveEpilogueFwdINS6_IJSA_SC_SB_EEES9_SE_SG_Li384ELb0ELb0ELb0ELb0EEENS1_30DynamicPersistentTileSchedulerILi384ELi32ELb0ELb0ELb1EEEEEEEEEvNT_6ParamsE --------------------------
	.section	.text._ZN7cutlass13device_kernelIN5flash11enable_sm90INS1_16FlashAttnFwdSm90INS1_25CollectiveMainloopFwdSm90ILi2EN4cute5tupleIJNS5_1CILi1EEES8_S8_EEENS6_IJNS7_ILi192EEENS7_ILi128EEENS7_ILi64EEEEEELi64ENS_6half_tEfNS_4arch4Sm90ELb0ELb1ELb0ELb0ELb0ELb0ELb0ELb1ELb1ELb0ELb0ELb0EEENS1_21CollectiveEpilogueFwdINS6_IJSA_SC_SB_EEES9_SE_SG_Li384ELb0ELb0ELb0ELb0EEENS1_30DynamicPersistentTileSchedulerILi384ELi32ELb0ELb0ELb1EEEEEEEEEvNT_6ParamsE,"ax",@progbits
	.align	128
.text._ZN7cutlass13device_kernelIN5flash11enable_sm90INS1_16FlashAttnFwdSm90INS1_25CollectiveMainloopFwdSm90ILi2EN4cute5tupleIJNS5_1CILi1EEES8_S8_EEENS6_IJNS7_ILi192EEENS7_ILi128EEENS7_ILi64EEEEEELi64ENS_6half_tEfNS_4arch4Sm90ELb0ELb1ELb0ELb0ELb0ELb0ELb0ELb1ELb1ELb0ELb0ELb0EEENS1_21CollectiveEpilogueFwdINS6_IJSA_SC_SB_EEES9_SE_SG_Li384ELb0ELb0ELb0ELb0EEENS1_30DynamicPersistentTileSchedulerILi384ELi32ELb0ELb0ELb1EEEEEEEEEvNT_6ParamsE:
        .type           _ZN7cutlass13device_kernelIN5flash11enable_sm90INS1_16FlashAttnFwdSm90INS1_25CollectiveMainloopFwdSm90ILi2EN4cute5tupleIJNS5_1CILi1EEES8_S8_EEENS6_IJNS7_ILi192EEENS7_ILi128EEENS7_ILi64EEEEEELi64ENS_6half_tEfNS_4arch4Sm90ELb0ELb1ELb0ELb0ELb0ELb0ELb0ELb1ELb1ELb0ELb0ELb0EEENS1_21CollectiveEpilogueFwdINS6_IJSA_SC_SB_EEES9_SE_SG_Li384ELb0ELb0ELb0ELb0EEENS1_30DynamicPersistentTileSchedulerILi384ELi32ELb0ELb0ELb1EEEEEEEEEvNT_6ParamsE,@function
        .size           _ZN7cutlass13device_kernelIN5flash11enable_sm90INS1_16FlashAttnFwdSm90INS1_25CollectiveMainloopFwdSm90ILi2EN4cute5tupleIJNS5_1CILi1EEES8_S8_EEENS6_IJNS7_ILi192EEENS7_ILi128EEENS7_ILi64EEEEEELi64ENS_6half_tEfNS_4arch4Sm90ELb0ELb1ELb0ELb0ELb0ELb0ELb0ELb1ELb1ELb0ELb0ELb0EEENS1_21CollectiveEpilogueFwdINS6_IJSA_SC_SB_EEES9_SE_SG_Li384ELb0ELb0ELb0ELb0EEENS1_30DynamicPersistentTileSchedulerILi384ELi32ELb0ELb0ELb1EEEEEEEEEvNT_6ParamsE,(.L_x_12 - _ZN7cutlass13device_kernelIN5flash11enable_sm90INS1_16FlashAttnFwdSm90INS1_25CollectiveMainloopFwdSm90ILi2EN4cute5tupleIJNS5_1CILi1EEES8_S8_EEENS6_IJNS7_ILi192EEENS7_ILi128EEENS7_ILi64EEEEEELi64ENS_6half_tEfNS_4arch4Sm90ELb0ELb1ELb0ELb0ELb0ELb0ELb0ELb1ELb1ELb0ELb0ELb0EEENS1_21CollectiveEpilogueFwdINS6_IJSA_SC_SB_EEES9_SE_SG_Li384ELb0ELb0ELb0ELb0EEENS1_30DynamicPersistentTileSchedulerILi384ELi32ELb0ELb0ELb1EEEEEEEEEvNT_6ParamsE)
        .other          _ZN7cutlass13device_kernelIN5flash11enable_sm90INS1_16FlashAttnFwdSm90INS1_25CollectiveMainloopFwdSm90ILi2EN4cute5tupleIJNS5_1CILi1EEES8_S8_EEENS6_IJNS7_ILi192EEENS7_ILi128EEENS7_ILi64EEEEEELi64ENS_6half_tEfNS_4arch4Sm90ELb0ELb1ELb0ELb0ELb0ELb0ELb0ELb1ELb1ELb0ELb0ELb0EEENS1_21CollectiveEpilogueFwdINS6_IJSA_SC_SB_EEES9_SE_SG_Li384ELb0ELb0ELb0ELb0EEENS1_30DynamicPersistentTileSchedulerILi384ELi32ELb0ELb0ELb1EEEEEEEEEvNT_6ParamsE,@"STO_CUDA_ENTRY STV_DEFAULT"
_ZN7cutlass13device_kernelIN5flash11enable_sm90INS1_16FlashAttnFwdSm90INS1_25CollectiveMainloopFwdSm90ILi2EN4cute5tupleIJNS5_1CILi1EEES8_S8_EEENS6_IJNS7_ILi192EEENS7_ILi128EEENS7_ILi64EEEEEELi64ENS_6half_tEfNS_4arch4Sm90ELb0ELb1ELb0ELb0ELb0ELb0ELb0ELb1ELb1ELb0ELb0ELb0EEENS1_21CollectiveEpilogueFwdINS6_IJSA_SC_SB_EEES9_SE_SG_Li384ELb0ELb0ELb0ELb0EEENS1_30DynamicPersistentTileSchedulerILi384ELi32ELb0ELb0ELb1EEEEEEEEEvNT_6ParamsE:
[----:B------:R-:W-:Y:S01]  /*0000*/  LDC R1, c[0x0][0x37c] ;  /* 0x0000df00ff017b82 */ /* 0x000fe20000000800 */
[----:B------:R-:W-:Y:S05]  /*0010*/  EXIT ;  /* 0x000000000000794d */ /* 0x000fea0003800000 */
.L_x_3:
        /* <DEDUP_REMOVED lines=14> */
.L_x_12:


//--------------------- .text._ZN7cutlass13device_kernelIN5flash11enable_sm90INS1_16FlashAttnFwdSm90INS1_25CollectiveMainloopFwdSm90ILi2EN4cute5tupleIJNS5_1CILi1EEES8_S8_EEENS6_IJNS7_ILi192EEENS7_ILi128EEENS7_ILi64EEEEEELi64ENS_6half_tEfNS_4arch4Sm90ELb0ELb1ELb0ELb1ELb0ELb0ELb0ELb1ELb1ELb0ELb0ELb0EEENS1_21CollectiveEpilogueFwdINS6_IJSA_SC_SB_EEES9_SE_SG_Li384ELb1ELb0ELb0ELb0EEENS1_36VarlenDynamicPersistentTileSchedulerILi192ELi128ELi384ELi32ELb0ELb0ELb1ELb1ELb0ELb1EEEEEEEEEvNT_6ParamsE --------------------------
	.section	.text._ZN7cutlass13device_kernelIN5flash11enable_sm90INS1_16FlashAttnFwdSm90INS1_25CollectiveMainloopFwdSm90ILi2EN4cute5tupleIJNS5_1CILi1EEES8_S8_EEENS6_IJNS7_ILi192EEENS7_ILi128EEENS7_ILi64EEEEEELi64ENS_6half_tEfNS_4arch4Sm90ELb0ELb1ELb0ELb1ELb0ELb0ELb0ELb1ELb1ELb0ELb0ELb0EEENS1_21CollectiveEpilogueFwdINS6_IJSA_SC_SB_EEES9_SE_SG_Li384ELb1ELb0ELb0ELb0EEENS1_36VarlenDynamicPersistentTileSchedulerILi192ELi128ELi384ELi32ELb0ELb0ELb1ELb1ELb0ELb1EEEEEEEEEvNT_6ParamsE,"ax",@progbits
	.align	128
.text._ZN7cutlass13device_kernelIN5flash11enable_sm90INS1_16FlashAttnFwdSm90INS1_25CollectiveMainloopFwdSm90ILi2EN4cute5tupleIJNS5_1CILi1EEES8_S8_EEENS6_IJNS7_ILi192EEENS7_ILi128EEENS7_ILi64EEEEEELi64ENS_6half_tEfNS_4arch4Sm90ELb0ELb1ELb0ELb1ELb0ELb0ELb0ELb1ELb1ELb0ELb0ELb0EEENS1_21CollectiveEpilogueFwdINS6_IJSA_SC_SB_EEES9_SE_SG_Li384ELb1ELb0ELb0ELb0EEENS1_36VarlenDynamicPersistentTileSchedulerILi192ELi128ELi384ELi32ELb0ELb0ELb1ELb1ELb0ELb1EEEEEEEEEvNT_6ParamsE:
        .type           _ZN7cutlass13device_kernelIN5flash11enable_sm90INS1_16FlashAttnFwdSm90INS1_25CollectiveMainloopFwdSm90ILi2EN4cute5tupleIJNS5_1CILi1EEES8_S8_EEENS6_IJNS7_ILi192EEENS7_ILi128EEENS7_ILi64EEEEEELi64ENS_6half_tEfNS_4arch4Sm90ELb0ELb1ELb0ELb1ELb0ELb0ELb0ELb1ELb1ELb0ELb0ELb0EEENS1_21CollectiveEpilogueFwdINS6_IJSA_SC_SB_EEES9_SE_SG_Li384ELb1ELb0ELb0ELb0EEENS1_36VarlenDynamicPersistentTileSchedulerILi192ELi128ELi384ELi32ELb0ELb0ELb1ELb1ELb0ELb1EEEEEEEEEvNT_6ParamsE,@function
        .size           _ZN7cutlass13device_kernelIN5flash11enable_sm90INS1_16FlashAttnFwdSm90INS1_25CollectiveMainloopFwdSm90ILi2EN4cute5tupleIJNS5_1CILi1EEES8_S8_EEENS6_IJNS7_ILi192EEENS7_ILi128EEENS7_ILi64EEEEEELi64ENS_6half_tEfNS_4arch4Sm90ELb0ELb1ELb0ELb1ELb0ELb0ELb0ELb1ELb1ELb0ELb0ELb0EEENS1_21CollectiveEpilogueFwdINS6_IJSA_SC_SB_EEES9_SE_SG_Li384ELb1ELb0ELb0ELb0EEENS1_36VarlenDynamicPersistentTileSchedulerILi192ELi128ELi384ELi32ELb0ELb0ELb1ELb1ELb0ELb1EEEEEEEEEvNT_6ParamsE,(.L_x_13 - _ZN7cutlass13device_kernelIN5flash11enable_sm90INS1_16FlashAttnFwdSm90INS1_25CollectiveMainloopFwdSm90ILi2EN4cute5tupleIJNS5_1CILi1EEES8_S8_EEENS6_IJNS7_ILi192EEENS7_ILi128EEENS7_ILi64EEEEEELi64ENS_6half_tEfNS_4arch4Sm90ELb0ELb1ELb0ELb1ELb0ELb0ELb0ELb1ELb1ELb0ELb0ELb0EEENS1_21CollectiveEpilogueFwdINS6_IJSA_SC_SB_EEES9_SE_SG_Li384ELb1ELb0ELb0ELb0EEENS1_36VarlenDynamicPersistentTileSchedulerILi192ELi128ELi384ELi32ELb0ELb0ELb1ELb1ELb0ELb1EEEEEEEEEvNT_6ParamsE)
        .other          _ZN7cutlass13device_kernelIN5flash11enable_sm90INS1_16FlashAttnFwdSm90INS1_25CollectiveMainloopFwdSm90ILi2EN4cute5tupleIJNS5_1CILi1EEES8_S8_EEENS6_IJNS7_ILi192EEENS7_ILi128EEENS7_ILi64EEEEEELi64ENS_6half_tEfNS_4arch4Sm90ELb0ELb1ELb0ELb1ELb0ELb0ELb0ELb1ELb1ELb0ELb0ELb0EEENS1_21CollectiveEpilogueFwdINS6_IJSA_SC_SB_EEES9_SE_SG_Li384ELb1ELb0ELb0ELb0EEENS1_36VarlenDynamicPersistentTileSchedulerILi192ELi128ELi384ELi32ELb0ELb0ELb1ELb1ELb0ELb1EEEEEEEEEvNT_6ParamsE,@"STO_CUDA_ENTRY STV_DEFAULT"
_ZN7cutlass13device_kernelIN5flash11enable_sm90INS1_16FlashAttnFwdSm90INS1_25CollectiveMainloopFwdSm90ILi2EN4cute5tupleIJNS5_1CILi1EEES8_S8_EEENS6_IJNS7_ILi192EEENS7_ILi128EEENS7_ILi64EEEEEELi64ENS_6half_tEfNS_4arch4Sm90ELb0ELb1ELb0ELb1ELb0ELb0ELb0ELb1ELb1ELb0ELb0ELb0EEENS1_21CollectiveEpilogueFwdINS6_IJSA_SC_SB_EEES9_SE_SG_Li384ELb1ELb0ELb0ELb0EEENS1_36VarlenDynamicPersistentTileSchedulerILi192ELi128ELi384ELi32ELb0ELb0ELb1ELb1ELb0ELb1EEEEEEEEEvNT_6ParamsE:
[----:B------:R-:W-:Y:S01]  /*0000*/  LDC R1, c[0x0][0x37c] ;  /* 0x0000df00ff017b82 */ /* 0x000fe20000000800 */
[----:B------:R-:W-:Y:S05]  /*0010*/  EXIT ;  /* 0x000000000000794d */ /* 0x000fea0003800000 */
.L_x_4:
        /* <DEDUP_REMOVED lines=14> */
.L_x_13:


//--------------------- .text._ZN7cutlass13device_kernelIN5flash11enable_sm90INS1_16FlashAttnFwdSm90INS1_25CollectiveMainloopFwdSm90ILi2EN4cute5tupleIJNS5_1CILi1EEES8_S8_EEENS6_IJNS7_ILi192EEENS7_ILi128EEENS7_ILi64EEEEEELi64ENS_6half_tEfNS_4arch4Sm90ELb0ELb1ELb0ELb1ELb0ELb1ELb0ELb1ELb1ELb0ELb0ELb0EEENS1_21CollectiveEpilogueFwdINS6_IJSA_SC_SB_EEES9_SE_SG_Li384ELb1ELb0ELb0ELb0EEENS1_36VarlenDynamicPersistentTileSchedulerILi192ELi128ELi384ELi32ELb0ELb0ELb1ELb1ELb0ELb1EEEEEEEEEvNT_6ParamsE --------------------------
	.section	.text._ZN7cutlass13device_kernelIN5flash11enable_sm90INS1_16FlashAttnFwdSm90INS1_25CollectiveMainloopFwdSm90ILi2EN4cute5tupleIJNS5_1CILi1EEES8_S8_EEENS6_IJNS7_ILi192EEENS7_ILi128EEENS7_ILi64EEEEEELi64ENS_6half_tEfNS_4arch4Sm90ELb0ELb1ELb0ELb1ELb0ELb1ELb0ELb1ELb1ELb0ELb0ELb0EEENS1_21CollectiveEpilogueFwdINS6_IJSA_SC_SB_EEES9_SE_SG_Li384ELb1ELb0ELb0ELb0EEENS1_36VarlenDynamicPersistentTileSchedulerILi192ELi128ELi384ELi32ELb0ELb0ELb1ELb1ELb0ELb1EEEEEEEEEvNT_6ParamsE,"ax",@progbits
	.align	128
.text._ZN7cutlass13device_kernelIN5flash11enable_sm90INS1_16FlashAttnFwdSm90INS1_25CollectiveMainloopFwdSm90ILi2EN4cute5tupleIJNS5_1CILi1EEES8_S8_EEENS6_IJNS7_ILi192EEENS7_ILi128EEENS7_ILi64EEEEEELi64ENS_6half_tEfNS_4arch4Sm90ELb0ELb1ELb0ELb1ELb0ELb1ELb0ELb1ELb1ELb0ELb0ELb0EEENS1_21CollectiveEpilogueFwdINS6_IJSA_SC_SB_EEES9_SE_SG_Li384ELb1ELb0ELb0ELb0EEENS1_36VarlenDynamicPersistentTileSchedulerILi192ELi128ELi384ELi32ELb0ELb0ELb1ELb1ELb0ELb1EEEEEEEEEvNT_6ParamsE:
        .type           _ZN7cutlass13device_kernelIN5flash11enable_sm90INS1_16FlashAttnFwdSm90INS1_25CollectiveMainloopFwdSm90ILi2EN4cute5tupleIJNS5_1CILi1EEES8_S8_EEENS6_IJNS7_ILi192EEENS7_ILi128EEENS7_ILi64EEEEEELi64ENS_6half_tEfNS_4arch4Sm90ELb0ELb1ELb0ELb1ELb0ELb1ELb0ELb1ELb1ELb0ELb0ELb0EEENS1_21CollectiveEpilogueFwdINS6_IJSA_SC_SB_EEES9_SE_SG_Li384ELb1ELb0ELb0ELb0EEENS1_36VarlenDynamicPersistentTileSchedulerILi192ELi128ELi384ELi32ELb0ELb0ELb1ELb1ELb0ELb1EEEEEEEEEvNT_6ParamsE,@function
        .size           _ZN7cutlass13device_kernelIN5flash11enable_sm90INS1_16FlashAttnFwdSm90INS1_25CollectiveMainloopFwdSm90ILi2EN4cute5tupleIJNS5_1CILi1EEES8_S8_EEENS6_IJNS7_ILi192EEENS7_ILi128EEENS7_ILi64EEEEEELi64ENS_6half_tEfNS_4arch4Sm90ELb0ELb1ELb0ELb1ELb0ELb1ELb0ELb1ELb1ELb0ELb0ELb0EEENS1_21CollectiveEpilogueFwdINS6_IJSA_SC_SB_EEES9_SE_SG_Li384ELb1ELb0ELb0ELb0EEENS1_36VarlenDynamicPersistentTileSchedulerILi192ELi128ELi384ELi32ELb0ELb0ELb1ELb1ELb0ELb1EEEEEEEEEvNT_6ParamsE,(.L_x_14 - _ZN7cutlass13device_kernelIN5flash11enable_sm90INS1_16FlashAttnFwdSm90INS1_25CollectiveMainloopFwdSm90ILi2EN4cute5tupleIJNS5_1CILi1EEES8_S8_EEENS6_IJNS7_ILi192EEENS7_ILi128EEENS7_ILi64EEEEEELi64ENS_6half_tEfNS_4arch4Sm90ELb0ELb1ELb0ELb1ELb0ELb1ELb0ELb1ELb1ELb0ELb0ELb0EEENS1_21CollectiveEpilogueFwdINS6_IJSA_SC_SB_EEES9_SE_SG_Li384ELb1ELb0ELb0ELb0EEENS1_36VarlenDynamicPersistentTileSchedulerILi192ELi128ELi384ELi32ELb0ELb0ELb1ELb1ELb0ELb1EEEEEEEEEvNT_6ParamsE)
        .other          _ZN7cutlass13device_kernelIN5flash11enable_sm90INS1_16FlashAttnFwdSm90INS1_25CollectiveMainloopFwdSm90ILi2EN4cute5tupleIJNS5_1CILi1EEES8_S8_EEENS6_IJNS7_ILi192EEENS7_ILi128EEENS7_ILi64EEEEEELi64ENS_6half_tEfNS_4arch4Sm90ELb0ELb1ELb0ELb1ELb0ELb1ELb0ELb1ELb1ELb0ELb0ELb0EEENS1_21CollectiveEpilogueFwdINS6_IJSA_SC_SB_EEES9_SE_SG_Li384ELb1ELb0ELb0ELb0EEENS1_36VarlenDynamicPersistentTileSchedulerILi192ELi128ELi384ELi32ELb0ELb0ELb1ELb1ELb0ELb1EEEEEEEEEvNT_6ParamsE,@"STO_CUDA_ENTRY STV_DEFAULT"
_ZN7cutlass13device_kernelIN5flash11enable_sm90INS1_16FlashAttnFwdSm90INS1_25CollectiveMainloopFwdSm90ILi2EN4cute5tupleIJNS5_1CILi1EEES8_S8_EEENS6_IJNS7_ILi192EEENS7_ILi128EEENS7_ILi64EEEEEELi64ENS_6half_tEfNS_4arch4Sm90ELb0ELb1ELb0ELb1ELb0ELb1ELb0ELb1ELb1ELb0ELb0ELb0EEENS1_21CollectiveEpilogueFwdINS6_IJSA_SC_SB_EEES9_SE_SG_Li384ELb1ELb0ELb0ELb0EEENS1_36VarlenDynamicPersistentTileSchedulerILi192ELi128ELi384ELi32ELb0ELb0ELb1ELb1ELb0ELb1EEEEEEEEEvNT_6ParamsE:
[----:B------:R-:W-:Y:S01]  /*0000*/  LDC R1, c[0x0][0x37c] ;  /* 0x0000df00ff017b82 */ /* 0x000fe20000000800 */
[----:B------:R-:W-:Y:S05]  /*0010*/  EXIT ;  /* 0x000000000000794d */ /* 0x000fea0003800000 */
.L_x_5:
        /* <DEDUP_REMOVED lines=14> */
.L_x_14:


//--------------------- .text._ZN7cutlass13device_kernelIN5flash11enable_sm90INS1_16FlashAttnFwdSm90INS1_25CollectiveMainloopFwdSm90ILi2EN4cute5tupleIJNS5_1CILi1EEES8_S8_EEENS6_IJNS7_ILi192EEENS7_ILi128EEENS7_ILi64EEEEEELi64ENS_6half_tEfNS_4arch4Sm90ELb1ELb0ELb0ELb0ELb0ELb0ELb0ELb1ELb1ELb0ELb0ELb0EEENS1_21CollectiveEpilogueFwdINS6_IJSA_SC_SB_EEES9_SE_SG_Li384ELb0ELb0ELb0ELb0EEENS1_30DynamicPersistentTileSchedulerILi384ELi32ELb0ELb0ELb1EEEEEEEEEvNT_6ParamsE --------------------------
	.section	.text._ZN7cutlass13device_kernelIN5flash11enable_sm90INS1_16FlashAttnFwdSm90INS1_25CollectiveMainloopFwdSm90ILi2EN4cute5tupleIJNS5_1CILi1EEES8_S8_EEENS6_IJNS7_ILi192EEENS7_ILi128EEENS7_ILi64EEEEEELi64ENS_6half_tEfNS_4arch4Sm90ELb1ELb0ELb0ELb0ELb0ELb0ELb0ELb1ELb1ELb0ELb0ELb0EEENS1_21CollectiveEpilogueFwdINS6_IJSA_SC_SB_EEES9_SE_SG_Li384ELb0ELb0ELb0ELb0EEENS1_30DynamicPersistentTileSchedulerILi384ELi32ELb0ELb0ELb1EEEEEEEEEvNT_6ParamsE,"ax",@progbits
	.align	128
.text._ZN7cutlass13device_kernelIN5flash11enable_sm90INS1_16FlashAttnFwdSm90INS1_25CollectiveMainloopFwdSm90ILi2EN4cute5tupleIJNS5_1CILi1EEES8_S8_EEENS6_IJNS7_ILi192EEENS7_ILi128EEENS7_ILi64EEEEEELi64ENS_6half_tEfNS_4arch4Sm90ELb1ELb0ELb0ELb0ELb0ELb0ELb0ELb1ELb1ELb0ELb0ELb0EEENS1_21CollectiveEpilogueFwdINS6_IJSA_SC_SB_EEES9_SE_SG_Li384ELb0ELb0ELb0ELb0EEENS1_30DynamicPersistentTileSchedulerILi384ELi32ELb0ELb0ELb1EEEEEEEEEvNT_6ParamsE:
        .type           _ZN7cutlass13device_kernelIN5flash11enable_sm90INS1_16FlashAttnFwdSm90INS1_25CollectiveMainloopFwdSm90ILi2EN4cute5tupleIJNS5_1CILi1EEES8_S8_EEENS6_IJNS7_ILi192EEENS7_ILi128EEENS7_ILi64EEEEEELi64ENS_6half_tEfNS_4arch4Sm90ELb1ELb0ELb0ELb0ELb0ELb0ELb0ELb1ELb1ELb0ELb0ELb0EEENS1_21CollectiveEpilogueFwdINS6_IJSA_SC_SB_EEES9_SE_SG_Li384ELb0ELb0ELb0ELb0EEENS1_30DynamicPersistentTileSchedulerILi384ELi32ELb0ELb0ELb1EEEEEEEEEvNT_6ParamsE,@function
        .size           _ZN7cutlass13device_kernelIN5flash11enable_sm90INS1_16FlashAttnFwdSm90INS1_25CollectiveMainloopFwdSm90ILi2EN4cute5tupleIJNS5_1CILi1EEES8_S8_EEENS6_IJNS7_ILi192EEENS7_ILi128EEENS7_ILi64EEEEEELi64ENS_6half_tEfNS_4arch4Sm90ELb1ELb0ELb0ELb0ELb0ELb0ELb0ELb1ELb1ELb0ELb0ELb0EEENS1_21CollectiveEpilogueFwdINS6_IJSA_SC_SB_EEES9_SE_SG_Li384ELb0ELb0ELb0ELb0EEENS1_30DynamicPersistentTileSchedulerILi384ELi32ELb0ELb0ELb1EEEEEEEEEvNT_6ParamsE,(.L_x_15 - _ZN7cutlass13device_kernelIN5flash11enable_sm90INS1_16FlashAttnFwdSm90INS1_25CollectiveMainloopFwdSm90ILi2EN4cute5tupleIJNS5_1CILi1EEES8_S8_EEENS6_IJNS7_ILi192EEENS7_ILi128EEENS7_ILi64EEEEEELi64ENS_6half_tEfNS_4arch4Sm90ELb1ELb0ELb0ELb0ELb0ELb0ELb0ELb1ELb1ELb0ELb0ELb0EEENS1_21CollectiveEpilogueFwdINS6_IJSA_SC_SB_EEES9_SE_SG_Li384ELb0ELb0ELb0ELb0EEENS1_30DynamicPersistentTileSchedulerILi384ELi32ELb0ELb0ELb1EEEEEEEEEvNT_6ParamsE)
        .other          _ZN7cutlass13device_kernelIN5flash11enable_sm90INS1_16FlashAttnFwdSm90INS1_25CollectiveMainloopFwdSm90ILi2EN4cute5tupleIJNS5_1CILi1EEES8_S8_EEENS6_IJNS7_ILi192EEENS7_ILi128EEENS7_ILi64EEEEEELi64ENS_6half_tEfNS_4arch4Sm90ELb1ELb0ELb0ELb0ELb0ELb0ELb0ELb1ELb1ELb0ELb0ELb0EEENS1_21CollectiveEpilogueFwdINS6_IJSA_SC_SB_EEES9_SE_SG_Li384ELb0ELb0ELb0ELb0EEENS1_30DynamicPersistentTileSchedulerILi384ELi32ELb0ELb0ELb1EEEEEEEEEvNT_6ParamsE,@"STO_CUDA_ENTRY STV_DEFAULT"
_ZN7cutlass13device_kernelIN5flash11enable_sm90INS1_16FlashAttnFwdSm90INS1_25CollectiveMainloopFwdSm90ILi2EN4cute5tupleIJNS5_1CILi1EEES8_S8_EEENS6_IJNS7_ILi192EEENS7_ILi128EEENS7_ILi64EEEEEELi64ENS_6half_tEfNS_4arch4Sm90ELb1ELb0ELb0ELb0ELb0ELb0ELb0ELb1ELb1ELb0ELb0ELb0EEENS1_21CollectiveEpilogueFwdINS6_IJSA_SC_SB_EEES9_SE_SG_Li384ELb0ELb0ELb0ELb0EEENS1_30DynamicPersistentTileSchedulerILi384ELi32ELb0ELb0ELb1EEEEEEEEEvNT_6ParamsE:
[----:B------:R-:W-:Y:S01]  /*0000*/  LDC R1, c[0x0][0x37c] ;  /* 0x0000df00ff017b82 */ /* 0x000fe20000000800 */
[----:B------:R-:W-:Y:S05]  /*0010*/  EXIT ;  /* 0x000000000000794d */ /* 0x000fea0003800000 */
.L_x_6:
        /* <DEDUP_REMOVED lines=14> */
.L_x_15:


//--------------------- .text._ZN7cutlass13device_kernelIN5flash11enable_sm90INS1_16FlashAttnFwdSm90INS1_25CollectiveMainloopFwdSm90ILi2EN4cute5tupleIJNS5_1CILi1EEES8_S8_EEENS6_IJNS7_ILi192EEENS7_ILi128EEENS7_ILi64EEEEEELi64ENS_6half_tEfNS_4arch4Sm90ELb1ELb0ELb0ELb1ELb0ELb0ELb0ELb1ELb1ELb0ELb0ELb0EEENS1_21CollectiveEpilogueFwdINS6_IJSA_SC_SB_EEES9_SE_SG_Li384ELb1ELb0ELb0ELb0EEENS1_36VarlenDynamicPersistentTileSchedulerILi192ELi128ELi384ELi32ELb0ELb0ELb1ELb1ELb1ELb1EEEEEEEEEvNT_6ParamsE --------------------------
	.section	.text._ZN7cutlass13device_kernelIN5flash11enable_sm90INS1_16FlashAttnFwdSm90INS1_25CollectiveMainloopFwdSm90ILi2EN4cute5tupleIJNS5_1CILi1EEES8_S8_EEENS6_IJNS7_ILi192EEENS7_ILi128EEENS7_ILi64EEEEEELi64ENS_6half_tEfNS_4arch4Sm90ELb1ELb0ELb0ELb1ELb0ELb0ELb0ELb1ELb1ELb0ELb0ELb0EEENS1_21CollectiveEpilogueFwdINS6_IJSA_SC_SB_EEES9_SE_SG_Li384ELb1ELb0ELb0ELb0EEENS1_36VarlenDynamicPersistentTileSchedulerILi192ELi128ELi384ELi32ELb0ELb0ELb1ELb1ELb1ELb1EEEEEEEEEvNT_6ParamsE,"ax",@progbits
	.align	128
.text._ZN7cutlass13device_kernelIN5flash11enable_sm90INS1_16FlashAttnFwdSm90INS1_25CollectiveMainloopFwdSm90ILi2EN4cute5tupleIJNS5_1CILi1EEES8_S8_EEENS6_IJNS7_ILi192EEENS7_ILi128EEENS7_ILi64EEEEEELi64ENS_6half_tEfNS_4arch4Sm90ELb1ELb0ELb0ELb1ELb0ELb0ELb0ELb1ELb1ELb0ELb0ELb0EEENS1_21CollectiveEpilogueFwdINS6_IJSA_SC_SB_EEES9_SE_SG_Li384ELb1ELb0ELb0ELb0EEENS1_36VarlenDynamicPersistentTileSchedulerILi192ELi128ELi384ELi32ELb0ELb0ELb1ELb1ELb1ELb1EEEEEEEEEvNT_6ParamsE:
        .type           _ZN7cutlass13device_kernelIN5flash11enable_sm90INS1_16FlashAttnFwdSm90INS1_25CollectiveMainloopFwdSm90ILi2EN4cute5tupleIJNS5_1CILi1EEES8_S8_EEENS6_IJNS7_ILi192EEENS7_ILi128EEENS7_ILi64EEEEEELi64ENS_6half_tEfNS_4arch4Sm90ELb1ELb0ELb0ELb1ELb0ELb0ELb0ELb1ELb1ELb0ELb0ELb0EEENS1_21CollectiveEpilogueFwdINS6_IJSA_SC_SB_EEES9_SE_SG_Li384ELb1ELb0ELb0ELb0EEENS1_36VarlenDynamicPersistentTileSchedulerILi192ELi128ELi384ELi32ELb0ELb0ELb1ELb1ELb1ELb1EEEEEEEEEvNT_6ParamsE,@function
        .size           _ZN7cutlass13device_kernelIN5flash11enable_sm90INS1_16FlashAttnFwdSm90INS1_25CollectiveMainloopFwdSm90ILi2EN4cute5tupleIJNS5_1CILi1EEES8_S8_EEENS6_IJNS7_ILi192EEENS7_ILi128EEENS7_ILi64EEEEEELi64ENS_6half_tEfNS_4arch4Sm90ELb1ELb0ELb0ELb1ELb0ELb0ELb0ELb1ELb1ELb0ELb0ELb0EEENS1_21CollectiveEpilogueFwdINS6_IJSA_SC_SB_EEES9_SE_SG_Li384ELb1ELb0ELb0ELb0EEENS1_36VarlenDynamicPersistentTileSchedulerILi192ELi128ELi384ELi32ELb0ELb0ELb1ELb1ELb1ELb1EEEEEEEEEvNT_6ParamsE,(.L_x_16 - _ZN7cutlass13device_kernelIN5flash11enable_sm90INS1_16FlashAttnFwdSm90INS1_25CollectiveMainloopFwdSm90ILi2EN4cute5tupleIJNS5_1CILi1EEES8_S8_EEENS6_IJNS7_ILi192EEENS7_ILi128EEENS7_ILi64EEEEEELi64ENS_6half_tEfNS_4arch4Sm90ELb1ELb0ELb0ELb1ELb0ELb0ELb0ELb1ELb1ELb0ELb0ELb0EEENS1_21CollectiveEpilogueFwdINS6_IJSA_SC_SB_EEES9_SE_SG_Li384ELb1ELb0ELb0ELb0EEENS1_36VarlenDynamicPersistentTileSchedulerILi192ELi128ELi384ELi32ELb0ELb0ELb1ELb1ELb1ELb1EEEEEEEEEvNT_6ParamsE)
        .other          _ZN7cutlass13device_kernelIN5flash11enable_sm90INS1_16FlashAttnFwdSm90INS1_25CollectiveMainloopFwdSm90ILi2EN4cute5tupleIJNS5_1CILi1EEES8_S8_EEENS6_IJNS7_ILi192EEENS7_ILi128EEENS7_ILi64EEEEEELi64ENS_6half_tEfNS_4arch4Sm90ELb1ELb0ELb0ELb1ELb0ELb0ELb0ELb1ELb1ELb0ELb0ELb0EEENS1_21CollectiveEpilogueFwdINS6_IJSA_SC_SB_EEES9_SE_SG_Li384ELb1ELb0ELb0ELb0EEENS1_36VarlenDynamicPersistentTileSchedulerILi192ELi128ELi384ELi32ELb0ELb0ELb1ELb1ELb1ELb1EEEEEEEEEvNT_6ParamsE,@"STO_CUDA_ENTRY STV_DEFAULT"
_ZN7cutlass13device_kernelIN5flash11enable_sm90INS1_16FlashAttnFwdSm90INS1_25CollectiveMainloopFwdSm90ILi2EN4cute5tupleIJNS5_1CILi1EEES8_S8_EEENS6_IJNS7_ILi192EEENS7_ILi128EEENS7_ILi64EEEEEELi64ENS_6half_tEfNS_4arch4Sm90ELb1ELb0ELb0ELb1ELb0ELb0ELb0ELb1ELb1ELb0ELb0ELb0EEENS1_21CollectiveEpilogueFwdINS6_IJSA_SC_SB_EEES9_SE_SG_Li384ELb1ELb0ELb0ELb0EEENS1_36VarlenDynamicPersistentTileSchedulerILi192ELi128ELi384ELi32ELb0ELb0ELb1ELb1ELb1ELb1EEEEEEEEEvNT_6ParamsE:
[----:B------:R-:W-:Y:S01]  /*0000*/  LDC R1, c[0x0][0x37c] ;  /* 0x0000df00ff017b82 */ /* 0x000fe20000000800 */
[----:B------:R-:W-:Y:S05]  /*0010*/  EXIT ;  /* 0x000000000000794d */ /* 0x000fea0003800000 */
.L_x_7:
        /* <DEDUP_REMOVED lines=14> */
.L_x_16:


//--------------------- .text._ZN7cutlass13device_kernelIN5flash11enable_sm90INS1_16FlashAttnFwdSm90INS1_25CollectiveMainloopFwdSm90ILi2EN4cute5tupleIJNS5_1CILi1EEES8_S8_EEENS6_IJNS7_ILi192EEENS7_ILi128EEENS7_ILi64EEEEEELi64ENS_6half_tEfNS_4arch4Sm90ELb1ELb0ELb0ELb1ELb0ELb1ELb0ELb1ELb1ELb0ELb0ELb0EEENS1_21CollectiveEpilogueFwdINS6_IJSA_SC_SB_EEES9_SE_SG_Li384ELb1ELb0ELb0ELb0EEENS1_36VarlenDynamicPersistentTileSchedulerILi192ELi128ELi384ELi32ELb0ELb0ELb1ELb1ELb1ELb1EEEEEEEEEvNT_6ParamsE --------------------------
	.section	.text._ZN7cutlass13device_kernelIN5flash11enable_sm90INS1_16FlashAttnFwdSm90INS1_25CollectiveMainloopFwdSm90ILi2EN4cute5tupleIJNS5_1CILi1EEES8_S8_EEENS6_IJNS7_ILi192EEENS7_ILi128EEENS7_ILi64EEEEEELi64ENS_6half_tEfNS_4arch4Sm90ELb1ELb0ELb0ELb1ELb0ELb1ELb0ELb1ELb1ELb0ELb0ELb0EEENS1_21CollectiveEpilogueFwdINS6_IJSA_SC_SB_EEES9_SE_SG_Li384ELb1ELb0ELb0ELb0EEENS1_36VarlenDynamicPersistentTileSchedulerILi192ELi128ELi384ELi32ELb0ELb0ELb1ELb1ELb1ELb1EEEEEEEEEvNT_6ParamsE,"ax",@progbits
	.align	128
.text._ZN7cutlass13device_kernelIN5flash11enable_sm90INS1_16FlashAttnFwdSm90INS1_25CollectiveMainloopFwdSm90ILi2EN4cute5tupleIJNS5_1CILi1EEES8_S8_EEENS6_IJNS7_ILi192EEENS7_ILi128EEENS7_ILi64EEEEEELi64ENS_6half_tEfNS_4arch4Sm90ELb1ELb0ELb0ELb1ELb0ELb1ELb0ELb1ELb1ELb0ELb0ELb0EEENS1_21CollectiveEpilogueFwdINS6_IJSA_SC_SB_EEES9_SE_SG_Li384ELb1ELb0ELb0ELb0EEENS1_36VarlenDynamicPersistentTileSchedulerILi192ELi128ELi384ELi32ELb0ELb0ELb1ELb1ELb1ELb1EEEEEEEEEvNT_6ParamsE:
        .type           _ZN7cutlass13device_kernelIN5flash11enable_sm90INS1_16FlashAttnFwdSm90INS1_25CollectiveMainloopFwdSm90ILi2EN4cute5tupleIJNS5_1CILi1EEES8_S8_EEENS6_IJNS7_ILi192EEENS7_ILi128EEENS7_ILi64EEEEEELi64ENS_6half_tEfNS_4arch4Sm90ELb1ELb0ELb0ELb1ELb0ELb1ELb0ELb1ELb1ELb0ELb0ELb0EEENS1_21CollectiveEpilogueFwdINS6_IJSA_SC_SB_EEES9_SE_SG_Li384ELb1ELb0ELb0ELb0EEENS1_36VarlenDynamicPersistentTileSchedulerILi192ELi128ELi384ELi32ELb0ELb0ELb1ELb1ELb1ELb1EEEEEEEEEvNT_6ParamsE,@function
        .size           _ZN7cutlass13device_kernelIN5flash11enable_sm90INS1_16FlashAttnFwdSm90INS1_25CollectiveMainloopFwdSm90ILi2EN4cute5tupleIJNS5_1CILi1EEES8_S8_EEENS6_IJNS7_ILi192EEENS7_ILi128EEENS7_ILi64EEEEEELi64ENS_6half_tEfNS_4arch4Sm90ELb1ELb0ELb0ELb1ELb0ELb1ELb0ELb1ELb1ELb0ELb0ELb0EEENS1_21CollectiveEpilogueFwdINS6_IJSA_SC_SB_EEES9_SE_SG_Li384ELb1ELb0ELb0ELb0EEENS1_36VarlenDynamicPersistentTileSchedulerILi192ELi128ELi384ELi32ELb0ELb0ELb1ELb1ELb1ELb1EEEEEEEEEvNT_6ParamsE,(.L_x_17 - _ZN7cutlass13device_kernelIN5flash11enable_sm90INS1_16FlashAttnFwdSm90INS1_25CollectiveMainloopFwdSm90ILi2EN4cute5tupleIJNS5_1CILi1EEES8_S8_EEENS6_IJNS7_ILi192EEENS7_ILi128EEENS7_ILi64EEEEEELi64ENS_6half_tEfNS_4arch4Sm90ELb1ELb0ELb0ELb1ELb0ELb1ELb0ELb1ELb1ELb0ELb0ELb0EEENS1_21CollectiveEpilogueFwdINS6_IJSA_SC_SB_EEES9_SE_SG_Li384ELb1ELb0ELb0ELb0EEENS1_36VarlenDynamicPersistentTileSchedulerILi192ELi128ELi384ELi32ELb0ELb0ELb1ELb1ELb1ELb1EEEEEEEEEvNT_6ParamsE)
        .other          _ZN7cutlass13device_kernelIN5flash11enable_sm90INS1_16FlashAttnFwdSm90INS1_25CollectiveMainloopFwdSm90ILi2EN4cute5tupleIJNS5_1CILi1EEES8_S8_EEENS6_IJNS7_ILi192EEENS7_ILi128EEENS7_ILi64EEEEEELi64ENS_6half_tEfNS_4arch4Sm90ELb1ELb0ELb0ELb1ELb0ELb1ELb0ELb1ELb1ELb0ELb0ELb0EEENS1_21CollectiveEpilogueFwdINS6_IJSA_SC_SB_EEES9_SE_SG_Li384ELb1ELb0ELb0ELb0EEENS1_36VarlenDynamicPersistentTileSchedulerILi192ELi128ELi384ELi32ELb0ELb0ELb1ELb1ELb1ELb1EEEEEEEEEvNT_6ParamsE,@"STO_CUDA_ENTRY STV_DEFAULT"
_ZN7cutlass13device_kernelIN5flash11enable_sm90INS1_16FlashAttnFwdSm90INS1_25CollectiveMainloopFwdSm90ILi2EN4cute5tupleIJNS5_1CILi1EEES8_S8_EEENS6_IJNS7_ILi192EEENS7_ILi128EEENS7_ILi64EEEEEELi64ENS_6half_tEfNS_4arch4Sm90ELb1ELb0ELb0ELb1ELb0ELb1ELb0ELb1ELb1ELb0ELb0ELb0EEENS1_21CollectiveEpilogueFwdINS6_IJSA_SC_SB_EEES9_SE_SG_Li384ELb1ELb0ELb0ELb0EEENS1_36VarlenDynamicPersistentTileSchedulerILi192ELi128ELi384ELi32ELb0ELb0ELb1ELb1ELb1ELb1EEEEEEEEEvNT_6ParamsE:
[----:B------:R-:W-:Y:S01]  /*0000*/  LDC R1, c[0x0][0x37c] ;  /* 0x0000df00ff017b82 */ /* 0x000fe20000000800 */
[----:B------:R-:W-:Y:S05]  /*0010*/  EXIT ;  /* 0x000000000000794d */ /* 0x000fea0003800000 */
.L_x_8:
        /* <DEDUP_REMOVED lines=14> */
.L_x_17:


//--------------------- .nv.shared.reserved.0     --------------------------
	.section	.nv.shared.reserved.0,"aw",@nobits
	.weak		__nv_reservedSMEM_offset_0_alias
	.size		__nv_reservedSMEM_offset_0_alias, 0, 64
	.other		__nv_reservedSMEM_offset_0_alias,@"STO_CUDA_RESERVED_SHARED STV_DEFAULT"
__nv_reservedSMEM_offset_0_alias:
	.zero		0
	.zero		64


//--------------------- .nv.global                --------------------------
	.section	.nv.global,"aw",@nobits
.nv.global:
	.type		_ZN65_INTERNAL_93c7e9e2_29_flash_fwd_hdim64_fp16_sm90_cu_e763cb1e_36564cute1_E,@object
	.size		_ZN65_INTERNAL_93c7e9e2_29_flash_fwd_hdim64_fp16_sm90_cu_e763cb1e_36564cute1_E,(_ZN65_INTERNAL_93c7e9e2_29_flash_fwd_hdim64_fp16_sm90_cu_e763cb1e_36564cuda3std3__45__cpo6cbeginE - _ZN65_INTERNAL_93c7e9e2_29_flash_fwd_hdim64_fp16_sm90_cu_e763cb1e_36564cute1_E)
_ZN65_INTERNAL_93c7e9e2_29_flash_fwd_hdim64_fp16_sm90_cu_e763cb1e_36564cute1_E:
	.zero		1
	.type		_ZN65_INTERNAL_93c7e9e2_29_flash_fwd_hdim64_fp16_sm90_cu_e763cb1e_36564cuda3std3__45__cpo6cbeginE,@object
	.size		_ZN65_INTERNAL_93c7e9e2_29_flash_fwd_hdim64_fp16_sm90_cu_e763cb1e_36564cuda3std3__45__cpo6cbeginE,(_ZN65_INTERNAL_93c7e9e2_29_flash_fwd_hdim64_fp16_sm90_cu_e763cb1e_36564cuda3std3__48in_placeE - _ZN65_INTERNAL_93c7e9e2_29_flash_fwd_hdim64_fp16_sm90_cu_e763cb1e_36564cuda3std3__45__cpo6cbeginE)
_ZN65_INTERNAL_93c7e9e2_29_flash_fwd_hdim64_fp16_sm90_cu_e763cb1e_36564cuda3std3__45__cpo6cbeginE:
	.zero		1
	.type		_ZN65_INTERNAL_93c7e9e2_29_flash_fwd_hdim64_fp16_sm90_cu_e763cb1e_36564cuda3std3__48in_placeE,@object
	.size		_ZN65_INTERNAL_93c7e9e2_29_flash_fwd_hdim64_fp16_sm90_cu_e763cb1e_36564cuda3std3__48in_placeE,(_ZN65_INTERNAL_93c7e9e2_29_flash_fwd_hdim64_fp16_sm90_cu_e763cb1e_36564cuda3std6ranges3__45__cpo9iter_moveE - _ZN65_INTERNAL_93c7e9e2_29_flash_fwd_hdim64_fp16_sm90_cu_e763cb1e_36564cuda3std3__48in_placeE)
_ZN65_INTERNAL_93c7e9e2_29_flash_fwd_hdim64_fp16_sm90_cu_e763cb1e_36564cuda3std3__48in_placeE:
	.zero		1
	.type		_ZN65_INTERNAL_93c7e9e2_29_flash_fwd_hdim64_fp16_sm90_cu_e763cb1e_36564cuda3std6ranges3__45__cpo9iter_moveE,@object
	.size		_ZN65_INTERNAL_93c7e9e2_29_flash_fwd_hdim64_fp16_sm90_cu_e763cb1e_36564cuda3std6ranges3__45__cpo9iter_moveE,(_ZN65_INTERNAL_93c7e9e2_29_flash_fwd_hdim64_fp16_sm90_cu_e763cb1e_36564cuda3std3__45__cpo5beginE - _ZN65_INTERNAL_93c7e9e2_29_flash_fwd_hdim64_fp16_sm90_cu_e763cb1e_36564cuda3std6ranges3__45__cpo9iter_moveE)
_ZN65_INTERNAL_93c7e9e2_29_flash_fwd_hdim64_fp16_sm90_cu_e763cb1e_36564cuda3std6ranges3__45__cpo9iter_moveE:
	.zero		1
	.type		_ZN65_INTERNAL_93c7e9e2_29_flash_fwd_hdim64_fp16_sm90_cu_e763cb1e_36564cuda3std3__45__cpo5beginE,@object
	.size		_ZN65_INTERNAL_93c7e9e2_29_flash_fwd_hdim64_fp16_sm90_cu_e763cb1e_36564cuda3std3__45__cpo5beginE,(_ZN65_INTERNAL_93c7e9e2_29_flash_fwd_hdim64_fp16_sm90_cu_e763cb1e_36564cuda3std3__467_GLOBAL__N__93c7e9e2_29_flash_fwd_hdim64_fp16_sm90_cu_e763cb1e_36566ignoreE - _ZN65_INTERNAL_93c7e9e2_29_flash_fwd_hdim64_fp16_sm90_cu_e763cb1e_36564cuda3std3__45__cpo5beginE)
_ZN65_INTERNAL_93c7e9e2_29_flash_fwd_hdim64_fp16_sm90_cu_e763cb1e_36564cuda3std3__45__cpo5beginE:
	.zero		1
	.type		_ZN65_INTERNAL_93c7e9e2_29_flash_fwd_hdim64_fp16_sm90_cu_e763cb1e_36564cuda3std3__467_GLOBAL__N__93c7e9e2_29_flash_fwd_hdim64_fp16_sm90_cu_e763cb1e_36566ignoreE,@object
	.size		_ZN65_INTERNAL_93c7e9e2_29_flash_fwd_hdim64_fp16_sm90_cu_e763cb1e_36564cuda3std3__467_GLOBAL__N__93c7e9e2_29_flash_fwd_hdim64_fp16_sm90_cu_e763cb1e_36566ignoreE,(_ZN65_INTERNAL_93c7e9e2_29_flash_fwd_hdim64_fp16_sm90_cu_e763cb1e_36564cute7productE - _ZN65_INTERNAL_93c7e9e2_29_flash_fwd_hdim64_fp16_sm90_cu_e763cb1e_36564cuda3std3__467_GLOBAL__N__93c7e9e2_29_flash_fwd_hdim64_fp16_sm90_cu_e763cb1e_36566ignoreE)
_ZN65_INTERNAL_93c7e9e2_29_flash_fwd_hdim64_fp16_sm90_cu_e763cb1e_36564cuda3std3__467_GLOBAL__N__93c7e9e2_29_flash_fwd_hdim64_fp16_sm90_cu_e763cb1e_36566ignoreE:
	.zero		1
	.type		_ZN65_INTERNAL_93c7e9e2_29_flash_fwd_hdim64_fp16_sm90_cu_e763cb1e_36564cute7productE,@object
	.size		_ZN65_INTERNAL_93c7e9e2_29_flash_fwd_hdim64_fp16_sm90_cu_e763cb1e_36564cute7productE,(_ZN65_INTERNAL_93c7e9e2_29_flash_fwd_hdim64_fp16_sm90_cu_e763cb1e_36564cuda3std3__45__cpo3endE - _ZN65_INTERNAL_93c7e9e2_29_flash_fwd_hdim64_fp16_sm90_cu_e763cb1e_36564cute7productE)
_ZN65_INTERNAL_93c7e9e2_29_flash_fwd_hdim64_fp16_sm90_cu_e763cb1e_36564cute7productE:
	.zero		1
	.type		_ZN65_INTERNAL_93c7e9e2_29_flash_fwd_hdim64_fp16_sm90_cu_e763cb1e_36564cuda3std3__45__cpo3endE,@object
	.size		_ZN65_INTERNAL_93c7e9e2_29_flash_fwd_hdim64_fp16_sm90_cu_e763cb1e_36564cuda3std3__45__cpo3endE,(_ZN65_INTERNAL_93c7e9e2_29_flash_fwd_hdim64_fp16_sm90_cu_e763cb1e_36564cuda3std3__419piecewise_constructE - _ZN65_INTERNAL_93c7e9e2_29_flash_fwd_hdim64_fp16_sm90_cu_e763cb1e_36564cuda3std3__45__cpo3endE)
_ZN65_INTERNAL_93c7e9e2_29_flash_fwd_hdim64_fp16_sm90_cu_e763cb1e_36564cuda3std3__45__cpo3endE:
	.zero		1
	.type		_ZN65_INTERNAL_93c7e9e2_29_flash_fwd_hdim64_fp16_sm90_cu_e763cb1e_36564cuda3std3__419piecewise_constructE,@object
	.size		_ZN65_INTERNAL_93c7e9e2_29_flash_fwd_hdim64_fp16_sm90_cu_e763cb1e_36564cuda3std3__419piecewise_constructE,(_ZN65_INTERNAL_93c7e9e2_29_flash_fwd_hdim64_fp16_sm90_cu_e763cb1e_36564cuda3std3__45__cpo4cendE - _ZN65_INTERNAL_93c7e9e2_29_flash_fwd_hdim64_fp16_sm90_cu_e763cb1e_36564cuda3std3__419piecewise_constructE)
_ZN65_INTERNAL_93c7e9e2_29_flash_fwd_hdim64_fp16_sm90_cu_e763cb1e_36564cuda3std3__419piecewise_constructE:
	.zero		1
	.type		_ZN65_INTERNAL_93c7e9e2_29_flash_fwd_hdim64_fp16_sm90_cu_e763cb1e_36564cuda3std3__45__cpo4cendE,@object
	.size		_ZN65_INTERNAL_93c7e9e2_29_flash_fwd_hdim64_fp16_sm90_cu_e763cb1e_36564cuda3std3__45__cpo4cendE,(_ZN65_INTERNAL_93c7e9e2_29_flash_fwd_hdim64_fp16_sm90_cu_e763cb1e_36564cuda3std6ranges3__45__cpo4swapE - _ZN65_INTERNAL_93c7e9e2_29_flash_fwd_hdim64_fp16_sm90_cu_e763cb1e_36564cuda3std3__45__cpo4cendE)
_ZN65_INTERNAL_93c7e9e2_29_flash_fwd_hdim64_fp16_sm90_cu_e763cb1e_36564cuda3std3__45__cpo4cendE:
	.zero		1
	.type		_ZN65_INTERNAL_93c7e9e2_29_flash_fwd_hdim64_fp16_sm90_cu_e763cb1e_36564cuda3std6ranges3__45__cpo4swapE,@object
	.size		_ZN65_INTERNAL_93c7e9e2_29_flash_fwd_hdim64_fp16_sm90_cu_e763cb1e_36564cuda3std6ranges3__45__cpo4swapE,(.L_7 - _ZN65_INTERNAL_93c7e9e2_29_flash_fwd_hdim64_fp16_sm90_cu_e763cb1e_36564cuda3std6ranges3__45__cpo4swapE)
_ZN65_INTERNAL_93c7e9e2_29_flash_fwd_hdim64_fp16_sm90_cu_e763cb1e_36564cuda3std6ranges3__45__cpo4swapE:
	.zero		1
.L_7:


//--------------------- .nv.constant0._ZN7cutlass13device_kernelIN5flash11enable_sm90INS1_16FlashAttnFwdSm90INS1_25CollectiveMainloopFwdSm90ILi2EN4cute5tupleIJNS5_1CILi1EEES8_S8_EEENS6_IJNS7_ILi192EEESA_NS7_ILi64EEEEEELi64ENS_6half_tEfNS_4arch4Sm90ELb0ELb0ELb0ELb0ELb0ELb0ELb0ELb0ELb1ELb0ELb0ELb0EEENS1_21CollectiveEpilogueFwdINS6_IJSA_SB_SA_EEES9_SD_SF_Li384ELb0ELb0ELb0ELb0EEENS1_29StaticPersistentTileSchedulerILb0EEEEEEEEEvNT_6ParamsE --------------------------
	.section	.nv.constant0._ZN7cutlass13device_kernelIN5flash11enable_sm90INS1_16FlashAttnFwdSm90INS1_25CollectiveMainloopFwdSm90ILi2EN4cute5tupleIJNS5_1CILi1EEES8_S8_EEENS6_IJNS7_ILi192EEESA_NS7_ILi64EEEEEELi64ENS_6half_tEfNS_4arch4Sm90ELb0ELb0ELb0ELb0ELb0ELb0ELb0ELb0ELb1ELb0ELb0ELb0EEENS1_21CollectiveEpilogueFwdINS6_IJSA_SB_SA_EEES9_SD_SF_Li384ELb0ELb0ELb0ELb0EEENS1_29StaticPersistentTileSchedulerILb0EEEEEEEEEvNT_6ParamsE,"a",@progbits
	.sectionflags	@""
	.align	4
.nv.constant0._ZN7cutlass13device_kernelIN5flash11enable_sm90INS1_16FlashAttnFwdSm90INS1_25CollectiveMainloopFwdSm90ILi2EN4cute5tupleIJNS5_1CILi1EEES8_S8_EEENS6_IJNS7_ILi192EEESA_NS7_ILi64EEEEEELi64ENS_6half_tEfNS_4arch4Sm90ELb0ELb0ELb0ELb0ELb0ELb0ELb0ELb0ELb1ELb0ELb0ELb0EEENS1_21CollectiveEpilogueFwdINS6_IJSA_SB_SA_EEES9_SD_SF_Li384ELb0ELb0ELb0ELb0EEENS1_29StaticPersistentTileSchedulerILb0EEEEEEEEEvNT_6ParamsE:
	.zero		3840


//--------------------- .nv.constant0._ZN7cutlass13device_kernelIN5flash11enable_sm90INS1_16FlashAttnFwdSm90INS1_25CollectiveMainloopFwdSm90ILi2EN4cute5tupleIJNS5_1CILi1EEES8_S8_EEENS6_IJNS7_ILi192EEESA_NS7_ILi64EEEEEELi64ENS_6half_tEfNS_4arch4Sm90ELb0ELb0ELb0ELb1ELb0ELb0ELb0ELb0ELb1ELb0ELb0ELb0EEENS1_21CollectiveEpilogueFwdINS6_IJSA_SB_SA_EEES9_SD_SF_Li384ELb1ELb0ELb0ELb0EEENS1_36VarlenDynamicPersistentTileSchedulerILi192ELi192ELi384ELi32ELb0ELb0ELb1ELb0ELb1ELb1EEEEEEEEEvNT_6ParamsE --------------------------
	.section	.nv.constant0._ZN7cutlass13device_kernelIN5flash11enable_sm90INS1_16FlashAttnFwdSm90INS1_25CollectiveMainloopFwdSm90ILi2EN4cute5tupleIJNS5_1CILi1EEES8_S8_EEENS6_IJNS7_ILi192EEESA_NS7_ILi64EEEEEELi64ENS_6half_tEfNS_4arch4Sm90ELb0ELb0ELb0ELb1ELb0ELb0ELb0ELb0ELb1ELb0ELb0ELb0EEENS1_21CollectiveEpilogueFwdINS6_IJSA_SB_SA_EEES9_SD_SF_Li384ELb1ELb0ELb0ELb0EEENS1_36VarlenDynamicPersistentTileSchedulerILi192ELi192ELi384ELi32ELb0ELb0ELb1ELb0ELb1ELb1EEEEEEEEEvNT_6ParamsE,"a",@progbits
	.sectionflags	@""
	.align	4
.nv.constant0._ZN7cutlass13device_kernelIN5flash11enable_sm90INS1_16FlashAttnFwdSm90INS1_25CollectiveMainloopFwdSm90ILi2EN4cute5tupleIJNS5_1CILi1EEES8_S8_EEENS6_IJNS7_ILi192EEESA_NS7_ILi64EEEEEELi64ENS_6half_tEfNS_4arch4Sm90ELb0ELb0ELb0ELb1ELb0ELb0ELb0ELb0ELb1ELb0ELb0ELb0EEENS1_21CollectiveEpilogueFwdINS6_IJSA_SB_SA_EEES9_SD_SF_Li384ELb1ELb0ELb0ELb0EEENS1_36VarlenDynamicPersistentTileSchedulerILi192ELi192ELi384ELi32ELb0ELb0ELb1ELb0ELb1ELb1EEEEEEEEEvNT_6ParamsE:
	.zero		3456


//--------------------- .nv.constant0._ZN7cutlass13device_kernelIN5flash11enable_sm90INS1_16FlashAttnFwdSm90INS1_25CollectiveMainloopFwdSm90ILi2EN4cute5tupleIJNS5_1CILi1EEES8_S8_EEENS6_IJNS7_ILi192EEESA_NS7_ILi64EEEEEELi64ENS_6half_tEfNS_4arch4Sm90ELb0ELb0ELb0ELb1ELb0ELb1ELb0ELb0ELb1ELb0ELb0ELb0EEENS1_21CollectiveEpilogueFwdINS6_IJSA_SB_SA_EEES9_SD_SF_Li384ELb1ELb0ELb0ELb0EEENS1_36VarlenDynamicPersistentTileSchedulerILi192ELi192ELi384ELi32ELb0ELb0ELb1ELb0ELb1ELb1EEEEEEEEEvNT_6ParamsE --------------------------
	.section	.nv.constant0._ZN7cutlass13device_kernelIN5flash11enable_sm90INS1_16FlashAttnFwdSm90INS1_25CollectiveMainloopFwdSm90ILi2EN4cute5tupleIJNS5_1CILi1EEES8_S8_EEENS6_IJNS7_ILi192EEESA_NS7_ILi64EEEEEELi64ENS_6half_tEfNS_4arch4Sm90ELb0ELb0ELb0ELb1ELb0ELb1ELb0ELb0ELb1ELb0ELb0ELb0EEENS1_21CollectiveEpilogueFwdINS6_IJSA_SB_SA_EEES9_SD_SF_Li384ELb1ELb0ELb0ELb0EEENS1_36VarlenDynamicPersistentTileSchedulerILi192ELi192ELi384ELi32ELb0ELb0ELb1ELb0ELb1ELb1EEEEEEEEEvNT_6ParamsE,"a",@progbits
	.sectionflags	@""
	.align	4
.nv.constant0._ZN7cutlass13device_kernelIN5flash11enable_sm90INS1_16FlashAttnFwdSm90INS1_25CollectiveMainloopFwdSm90ILi2EN4cute5tupleIJNS5_1CILi1EEES8_S8_EEENS6_IJNS7_ILi192EEESA_NS7_ILi64EEEEEELi64ENS_6half_tEfNS_4arch4Sm90ELb0ELb0ELb0ELb1ELb0ELb1ELb0ELb0ELb1ELb0ELb0ELb0EEENS1_21CollectiveEpilogueFwdINS6_IJSA_SB_SA_EEES9_SD_SF_Li384ELb1ELb0ELb0ELb0EEENS1_36VarlenDynamicPersistentTileSchedulerILi192ELi192ELi384ELi32ELb0ELb0ELb1ELb0ELb1ELb1EEEEEEEEEvNT_6ParamsE:
	.zero		3456


//--------------------- .nv.constant0._ZN7cutlass13device_kernelIN5flash11enable_sm90INS1_16FlashAttnFwdSm90INS1_25CollectiveMainloopFwdSm90ILi2EN4cute5tupleIJNS5_1CILi1EEES8_S8_EEENS6_IJNS7_ILi192EEENS7_ILi128EEENS7_ILi64EEEEEELi64ENS_6half_tEfNS_4arch4Sm90ELb0ELb1ELb0ELb0ELb0ELb0ELb0ELb1ELb1ELb0ELb0ELb0EEENS1_21CollectiveEpilogueFwdINS6_IJSA_SC_SB_EEES9_SE_SG_Li384ELb0ELb0ELb0ELb0EEENS1_30DynamicPersistentTileSchedulerILi384ELi32ELb0ELb0ELb1EEEEEEEEEvNT_6ParamsE --------------------------
	.section	.nv.constant0._ZN7cutlass13device_kernelIN5flash11enable_sm90INS1_16FlashAttnFwdSm90INS1_25CollectiveMainloopFwdSm90ILi2EN4cute5tupleIJNS5_1CILi1EEES8_S8_EEENS6_IJNS7_ILi192EEENS7_ILi128EEENS7_ILi64EEEEEELi64ENS_6half_tEfNS_4arch4Sm90ELb0ELb1ELb0ELb0ELb0ELb0ELb0ELb1ELb1ELb0ELb0ELb0EEENS1_21CollectiveEpilogueFwdINS6_IJSA_SC_SB_EEES9_SE_SG_Li384ELb0ELb0ELb0ELb0EEENS1_30DynamicPersistentTileSchedulerILi384ELi32ELb0ELb0ELb1EEEEEEEEEvNT_6ParamsE,"a",@progbits
	.sectionflags	@""
	.align	4
.nv.constant0._ZN7cutlass13device_kernelIN5flash11enable_sm90INS1_16FlashAttnFwdSm90INS1_25CollectiveMainloopFwdSm90ILi2EN4cute5tupleIJNS5_1CILi1EEES8_S8_EEENS6_IJNS7_ILi192EEENS7_ILi128EEENS7_ILi64EEEEEELi64ENS_6half_tEfNS_4arch4Sm90ELb0ELb1ELb0ELb0ELb0ELb0ELb0ELb1ELb1ELb0ELb0ELb0EEENS1_21CollectiveEpilogueFwdINS6_IJSA_SC_SB_EEES9_SE_SG_Li384ELb0ELb0ELb0ELb0EEENS1_30DynamicPersistentTileSchedulerILi384ELi32ELb0ELb0ELb1EEEEEEEEEvNT_6ParamsE:
	.zero		3840


//--------------------- .nv.constant0._ZN7cutlass13device_kernelIN5flash11enable_sm90INS1_16FlashAttnFwdSm90INS1_25CollectiveMainloopFwdSm90ILi2EN4cute5tupleIJNS5_1CILi1EEES8_S8_EEENS6_IJNS7_ILi192EEENS7_ILi128EEENS7_ILi64EEEEEELi64ENS_6half_tEfNS_4arch4Sm90ELb0ELb1ELb0ELb1ELb0ELb0ELb0ELb1ELb1ELb0ELb0ELb0EEENS1_21CollectiveEpilogueFwdINS6_IJSA_SC_SB_EEES9_SE_SG_Li384ELb1ELb0ELb0ELb0EEENS1_36VarlenDynamicPersistentTileSchedulerILi192ELi128ELi384ELi32ELb0ELb0ELb1ELb1ELb0ELb1EEEEEEEEEvNT_6ParamsE --------------------------
	.section	.nv.constant0._ZN7cutlass13device_kernelIN5flash11enable_sm90INS1_16FlashAttnFwdSm90INS1_25CollectiveMainloopFwdSm90ILi2EN4cute5tupleIJNS5_1CILi1EEES8_S8_EEENS6_IJNS7_ILi192EEENS7_ILi128EEENS7_ILi64EEEEEELi64ENS_6half_tEfNS_4arch4Sm90ELb0ELb1ELb0ELb1ELb0ELb0ELb0ELb1ELb1ELb0ELb0ELb0EEENS1_21CollectiveEpilogueFwdINS6_IJSA_SC_SB_EEES9_SE_SG_Li384ELb1ELb0ELb0ELb0EEENS1_36VarlenDynamicPersistentTileSchedulerILi192ELi128ELi384ELi32ELb0ELb0ELb1ELb1ELb0ELb1EEEEEEEEEvNT_6ParamsE,"a",@progbits
	.sectionflags	@""
	.align	4
.nv.constant0._ZN7cutlass13device_kernelIN5flash11enable_sm90INS1_16FlashAttnFwdSm90INS1_25CollectiveMainloopFwdSm90ILi2EN4cute5tupleIJNS5_1CILi1EEES8_S8_EEENS6_IJNS7_ILi192EEENS7_ILi128EEENS7_ILi64EEEEEELi64ENS_6half_tEfNS_4arch4Sm90ELb0ELb1ELb0ELb1ELb0ELb0ELb0ELb1ELb1ELb0ELb0ELb0EEENS1_21CollectiveEpilogueFwdINS6_IJSA_SC_SB_EEES9_SE_SG_Li384ELb1ELb0ELb0ELb0EEENS1_36VarlenDynamicPersistentTileSchedulerILi192ELi128ELi384ELi32ELb0ELb0ELb1ELb1ELb0ELb1EEEEEEEEEvNT_6ParamsE:
	.zero		3456


//--------------------- .nv.constant0._ZN7cutlass13device_kernelIN5flash11enable_sm90INS1_16FlashAttnFwdSm90INS1_25CollectiveMainloopFwdSm90ILi2EN4cute5tupleIJNS5_1CILi1EEES8_S8_EEENS6_IJNS7_ILi192EEENS7_ILi128EEENS7_ILi64EEEEEELi64ENS_6half_tEfNS_4arch4Sm90ELb0ELb1ELb0ELb1ELb0ELb1ELb0ELb1ELb1ELb0ELb0ELb0EEENS1_21CollectiveEpilogueFwdINS6_IJSA_SC_SB_EEES9_SE_SG_Li384ELb1ELb0ELb0ELb0EEENS1_36VarlenDynamicPersistentTileSchedulerILi192ELi128ELi384ELi32ELb0ELb0ELb1ELb1ELb0ELb1EEEEEEEEEvNT_6ParamsE --------------------------
	.section	.nv.constant0._ZN7cutlass13device_kernelIN5flash11enable_sm90INS1_16FlashAttnFwdSm90INS1_25CollectiveMainloopFwdSm90ILi2EN4cute5tupleIJNS5_1CILi1EEES8_S8_EEENS6_IJNS7_ILi192EEENS7_ILi128EEENS7_ILi64EEEEEELi64ENS_6half_tEfNS_4arch4Sm90ELb0ELb1ELb0ELb1ELb0ELb1ELb0ELb1ELb1ELb0ELb0ELb0EEENS1_21CollectiveEpilogueFwdINS6_IJSA_SC_SB_EEES9_SE_SG_Li384ELb1ELb0ELb0ELb0EEENS1_36VarlenDynamicPersistentTileSchedulerILi192ELi128ELi384ELi32ELb0ELb0ELb1ELb1ELb0ELb1EEEEEEEEEvNT_6ParamsE,"a",@progbits
	.sectionflags	@""
	.align	4
.nv.constant0._ZN7cutlass13device_kernelIN5flash11enable_sm90INS1_16FlashAttnFwdSm90INS1_25CollectiveMainloopFwdSm90ILi2EN4cute5tupleIJNS5_1CILi1EEES8_S8_EEENS6_IJNS7_ILi192EEENS7_ILi128EEENS7_ILi64EEEEEELi64ENS_6half_tEfNS_4arch4Sm90ELb0ELb1ELb0ELb1ELb0ELb1ELb0ELb1ELb1ELb0ELb0ELb0EEENS1_21CollectiveEpilogueFwdINS6_IJSA_SC_SB_EEES9_SE_SG_Li384ELb1ELb0ELb0ELb0EEENS1_36VarlenDynamicPersistentTileSchedulerILi192ELi128ELi384ELi32ELb0ELb0ELb1ELb1ELb0ELb1EEEEEEEEEvNT_6ParamsE:
	.zero		3456


//--------------------- .nv.constant0._ZN7cutlass13device_kernelIN5flash11enable_sm90INS1_16FlashAttnFwdSm90INS1_25CollectiveMainloopFwdSm90ILi2EN4cute5tupleIJNS5_1CILi1EEES8_S8_EEENS6_IJNS7_ILi192EEENS7_ILi128EEENS7_ILi64EEEEEELi64ENS_6half_tEfNS_4arch4Sm90ELb1ELb0ELb0ELb0ELb0ELb0ELb0ELb1ELb1ELb0ELb0ELb0EEENS1_21CollectiveEpilogueFwdINS6_IJSA_SC_SB_EEES9_SE_SG_Li384ELb0ELb0ELb0ELb0EEENS1_30DynamicPersistentTileSchedulerILi384ELi32ELb0ELb0ELb1EEEEEEEEEvNT_6ParamsE --------------------------
	.section	.nv.constant0._ZN7cutlass13device_kernelIN5flash11enable_sm90INS1_16FlashAttnFwdSm90INS1_25CollectiveMainloopFwdSm90ILi2EN4cute5tupleIJNS5_1CILi1EEES8_S8_EEENS6_IJNS7_ILi192EEENS7_ILi128EEENS7_ILi64EEEEEELi64ENS_6half_tEfNS_4arch4Sm90ELb1ELb0ELb0ELb0ELb0ELb0ELb0ELb1ELb1ELb0ELb0ELb0EEENS1_21CollectiveEpilogueFwdINS6_IJSA_SC_SB_EEES9_SE_SG_Li384ELb0ELb0ELb0ELb0EEENS1_30DynamicPersistentTileSchedulerILi384ELi32ELb0ELb0ELb1EEEEEEEEEvNT_6ParamsE,"a",@progbits
	.sectionflags	@""
	.align	4
.nv.constant0._ZN7cutlass13device_kernelIN5flash11enable_sm90INS1_16FlashAttnFwdSm90INS1_25CollectiveMainloopFwdSm90ILi2EN4cute5tupleIJNS5_1CILi1EEES8_S8_EEENS6_IJNS7_ILi192EEENS7_ILi128EEENS7_ILi64EEEEEELi64ENS_6half_tEfNS_4arch4Sm90ELb1ELb0ELb0ELb0ELb0ELb0ELb0ELb1ELb1ELb0ELb0ELb0EEENS1_21CollectiveEpilogueFwdINS6_IJSA_SC_SB_EEES9_SE_SG_Li384ELb0ELb0ELb0ELb0EEENS1_30DynamicPersistentTileSchedulerILi384ELi32ELb0ELb0ELb1EEEEEEEEEvNT_6ParamsE:
	.zero		3840


//--------------------- .nv.constant0._ZN7cutlass13device_kernelIN5flash11enable_sm90INS1_16FlashAttnFwdSm90INS1_25CollectiveMainloopFwdSm90ILi2EN4cute5tupleIJNS5_1CILi1EEES8_S8_EEENS6_IJNS7_ILi192EEENS7_ILi128EEENS7_ILi64EEEEEELi64ENS_6half_tEfNS_4arch4Sm90ELb1ELb0ELb0ELb1ELb0ELb0ELb0ELb1ELb1ELb0ELb0ELb0EEENS1_21CollectiveEpilogueFwdINS6_IJSA_SC_SB_EEES9_SE_SG_Li384ELb1ELb0ELb0ELb0EEENS1_36VarlenDynamicPersistentTileSchedulerILi192ELi128ELi384ELi32ELb0ELb0ELb1ELb1ELb1ELb1EEEEEEEEEvNT_6ParamsE --------------------------
	.section	.nv.constant0._ZN7cutlass13device_kernelIN5flash11enable_sm90INS1_16FlashAttnFwdSm90INS1_25CollectiveMainloopFwdSm90ILi2EN4cute5tupleIJNS5_1CILi1EEES8_S8_EEENS6_IJNS7_ILi192EEENS7_ILi128EEENS7_ILi64EEEEEELi64ENS_6half_tEfNS_4arch4Sm90ELb1ELb0ELb0ELb1ELb0ELb0ELb0ELb1ELb1ELb0ELb0ELb0EEENS1_21CollectiveEpilogueFwdINS6_IJSA_SC_SB_EEES9_SE_SG_Li384ELb1ELb0ELb0ELb0EEENS1_36VarlenDynamicPersistentTileSchedulerILi192ELi128ELi384ELi32ELb0ELb0ELb1ELb1ELb1ELb1EEEEEEEEEvNT_6ParamsE,"a",@progbits
	.sectionflags	@""
	.align	4
.nv.constant0._ZN7cutlass13device_kernelIN5flash11enable_sm90INS1_16FlashAttnFwdSm90INS1_25CollectiveMainloopFwdSm90ILi2EN4cute5tupleIJNS5_1CILi1EEES8_S8_EEENS6_IJNS7_ILi192EEENS7_ILi128EEENS7_ILi64EEEEEELi64ENS_6half_tEfNS_4arch4Sm90ELb1ELb0ELb0ELb1ELb0ELb0ELb0ELb1ELb1ELb0ELb0ELb0EEENS1_21CollectiveEpilogueFwdINS6_IJSA_SC_SB_EEES9_SE_SG_Li384ELb1ELb0ELb0ELb0EEENS1_36VarlenDynamicPersistentTileSchedulerILi192ELi128ELi384ELi32ELb0ELb0ELb1ELb1ELb1ELb1EEEEEEEEEvNT_6ParamsE:
	.zero		3456


//--------------------- .nv.constant0._ZN7cutlass13device_kernelIN5flash11enable_sm90INS1_16FlashAttnFwdSm90INS1_25CollectiveMainloopFwdSm90ILi2EN4cute5tupleIJNS5_1CILi1EEES8_S8_EEENS6_IJNS7_ILi192EEENS7_ILi128EEENS7_ILi64EEEEEELi64ENS_6half_tEfNS_4arch4Sm90ELb1ELb0ELb0ELb1ELb0ELb1ELb0ELb1ELb1ELb0ELb0ELb0EEENS1_21CollectiveEpilogueFwdINS6_IJSA_SC_SB_EEES9_SE_SG_Li384ELb1ELb0ELb0ELb0EEENS1_36VarlenDynamicPersistentTileSchedulerILi192ELi128ELi384ELi32ELb0ELb0ELb1ELb1ELb1ELb1EEEEEEEEEvNT_6ParamsE --------------------------
	.section	.nv.constant0._ZN7cutlass13device_kernelIN5flash11enable_sm90INS1_16FlashAttnFwdSm90INS1_25CollectiveMainloopFwdSm90ILi2EN4cute5tupleIJNS5_1CILi1EEES8_S8_EEENS6_IJNS7_ILi192EEENS7_ILi128EEENS7_ILi64EEEEEELi64ENS_6half_tEfNS_4arch4Sm90ELb1ELb0ELb0ELb1ELb0ELb1ELb0ELb1ELb1ELb0ELb0ELb0EEENS1_21CollectiveEpilogueFwdINS6_IJSA_SC_SB_EEES9_SE_SG_Li384ELb1ELb0ELb0ELb0EEENS1_36VarlenDynamicPersistentTileSchedulerILi192ELi128ELi384ELi32ELb0ELb0ELb1ELb1ELb1ELb1EEEEEEEEEvNT_6ParamsE,"a",@progbits
	.sectionflags	@""
	.align	4
.nv.constant0._ZN7cutlass13device_kernelIN5flash11enable_sm90INS1_16FlashAttnFwdSm90INS1_25CollectiveMainloopFwdSm90ILi2EN4cute5tupleIJNS5_1CILi1EEES8_S8_EEENS6_IJNS7_ILi192EEENS7_ILi128EEENS7_ILi64EEEEEELi64ENS_6half_tEfNS_4arch4Sm90ELb1ELb0ELb0ELb1ELb0ELb1ELb0ELb1ELb1ELb0ELb0ELb0EEENS1_21CollectiveEpilogueFwdINS6_IJSA_SC_SB_EEES9_SE_SG_Li384ELb1ELb0ELb0ELb0EEENS1_36VarlenDynamicPersistentTileSchedulerILi192ELi128ELi384ELi32ELb0ELb0ELb1ELb1ELb1ELb1EEEEEEEEEvNT_6ParamsE:
	.zero		3456


//--------------------- SYMBOLS --------------------------

	.type		.nv.reservedSmem.offset0,@object
	.size		.nv.reservedSmem.offset0,0x4
